// auto-generated by cutlass_sweep.conv — config: {"arch": "sm_90", "cluster_m": 1, "cluster_n": 1, "conv_kind": "wgrad", "dtype": "bf16", "ndim": 3, "tile_k": 32, "tile_m": 128, "tile_n": 64}
#include "cutlass/cutlass.h"
#include "cute/tensor.hpp"
#include "cutlass/kernel_hardware_info.hpp"
#include "cutlass/conv/convolution.h"
#include "cutlass/conv/dispatch_policy.hpp"
#include "cutlass/conv/collective/collective_builder.hpp"
#include "cutlass/conv/kernel/conv_universal.hpp"
#include "cutlass/conv/device/conv_universal_adapter.hpp"
#include "cutlass/epilogue/collective/collective_builder.hpp"

using namespace cute;
using Elem = cutlass::bfloat16_t;
using Acc  = float;
using LayoutAB = cutlass::layout::TensorNDHWC;
using LayoutC  = cutlass::layout::TensorKCSRT;
constexpr auto ConvOp = cutlass::conv::Operator::kWgrad;
using TileShape    = Shape<_128, Shape<_64>, Shape<_32>>;
using ClusterShape = Shape<_1, _1, _1>;

using CollectiveEpilogue = typename cutlass::epilogue::collective::CollectiveBuilder<
    cutlass::arch::Sm90, cutlass::arch::OpClassTensorOp,
    TileShape, ClusterShape,
    cutlass::epilogue::collective::EpilogueTileAuto,
    Acc, Acc,
    Elem, LayoutC, 128 / cutlass::sizeof_bits<Elem>::value,
    Elem, LayoutC, 128 / cutlass::sizeof_bits<Elem>::value,
    cutlass::epilogue::collective::EpilogueScheduleAuto
  >::CollectiveOp;

using CollectiveMainloop = typename cutlass::conv::collective::CollectiveBuilder<
    cutlass::arch::Sm90, cutlass::arch::OpClassTensorOp, ConvOp,
    Elem, LayoutAB, 128 / cutlass::sizeof_bits<Elem>::value,
    Elem, LayoutAB, 128 / cutlass::sizeof_bits<Elem>::value,
    Acc,
    TileShape, ClusterShape,
    cutlass::conv::collective::StageCountAutoCarveout<
        static_cast<int>(sizeof(typename CollectiveEpilogue::SharedStorage))>,
    cutlass::conv::collective::KernelScheduleAuto
  >::CollectiveOp;

using ProblemShape = cutlass::conv::ConvProblemShape<
    ConvOp, CollectiveMainloop::DispatchPolicy::NumSpatialDimensions>;
using ConvKernel = cutlass::conv::kernel::ConvUniversal<
    ProblemShape, CollectiveMainloop, CollectiveEpilogue>;
using Conv = cutlass::conv::device::ConvUniversalAdapter<ConvKernel>;

auto* _anchor = &cutlass::device_kernel<ConvKernel>;


// ===== COMPILED SASS (sm_90a) =====

	.target	sm_90a

	.elftype	@"ET_EXEC"


//--------------------- .note.nv.tkinfo           --------------------------
	.section	.note.nv.tkinfo,"",@"SHT_NOTE"
	.sectionflags	@"SHF_NOTE_NV_TKINFO"
	.tkinfo
        /*0018*/ 	.word	0x00000002
        /*0030*/ 	.string	""
        /*0030*/ 	.string	"ptxas"
        /*0030*/ 	.string	"Cuda compilation tools, release 13.0, V13.0.88"
        /*0030*/ 	.string	"Build cuda_13.0.r13.0/compiler.36424714_0"
        /*0030*/ 	.string	"-arch sm_90a -m 64 "



//--------------------- .note.nv.cuinfo           --------------------------
	.section	.note.nv.cuinfo,"",@"SHT_NOTE"
	.sectionflags	@"SHF_NOTE_NV_CUINFO"
        /*0018*/ 	.short	0x0002
        /*001a*/ 	.short	0x005a
        /*001c*/ 	.short	0x0082
	.zero		2


//--------------------- .nv.info                  --------------------------
	.section	.nv.info,"",@"SHT_CUDA_INFO"
	.align	4


	//----- nvinfo : EIATTR_REGCOUNT
	.align		4
        /*0000*/ 	.byte	0x04, 0x2f
        /*0002*/ 	.short	(.L_12 - .L_11)
	.align		4
.L_11:
        /*0004*/ 	.word	index@(_ZN7cutlass13device_kernelINS_4conv6kernel13ConvUniversalINS1_16ConvProblemShapeILNS1_8OperatorE2ELi3EEENS1_10collective14CollectiveConvINS1_46MainloopSm90TmaGmmaWarpSpecializedImplicitGemmILS5_2ELi18ELi3EN4cute5tupleIJNSA_1CILi1EEESD_SD_EEENS1_36KernelImplicitTmaWarpSpecializedSm90ELi1EEENSB_IJNSC_ILi128EEENSB_IJNSC_ILi64EEEEEENSB_IJNSC_ILi32EEEEEEEEENS_10bfloat16_tESN_NSA_8TiledMMAINSA_8MMA_AtomIJNSA_4SM904GMMA27MMA_64x64x16_F32BF16BF16_SSILNSR_5MajorE1ELST_1ELNSR_7ScaleInE1ELSU_1EEEEEENSA_6LayoutISE_NSB_IJNSC_ILi0EEESY_SY_EEEEENSB_IJNSA_10UnderscoreES11_S11_EEEEENS7_6detail26Sm90ImplicitGemmTileTraitsINSA_13SM90_TMA_LOADENSA_14ComposedLayoutINSA_7SwizzleILi3ELi4ELi3EEENSA_18smem_ptr_flag_bitsILi16EEENSX_INSB_IJNSB_IJSI_NSC_ILi2EEEEEENSB_IJNSC_ILi8EEENSC_ILi4EEEEEENSB_IJSD_NSC_ILi18EEEEEEEEENSB_IJNSB_IJSD_NSC_ILi2048EEEEEENSB_IJSI_NSC_ILi512EEEEEENSB_IJSY_NSC_ILi4096EEEEEEEEEEEEEvEENS15_INSA_20SM90_TMA_LOAD_IM2COLENS17_IS19_S1B_NSX_INSB_IJNSB_IJSI_SD_EEES1G_S1I_EEENSB_IJNSB_IJSD_SY_EEES1N_NSB_IJSY_S1K_EEEEEEEEEEvEEEENS_8epilogue10collective6detail29Sm90TmaWarpSpecializedAdapterINS25_15DefaultEpilogueISN_NSB_IJlNSB_IJSD_lllEEESY_EEES2A_NS24_6thread17LinearCombinationISN_Li1EffLNS2B_9ScaleType4KindE0ELNS_15FloatRoundStyleE2ESN_EENS_4gemm15EpilogueDefaultEEEEEvvEEEEvNT_6ParamsE)
        /*0008*/ 	.word	0x0000006b


	//----- nvinfo : EIATTR_FRAME_SIZE
	.align		4
.L_12:
        /*000c*/ 	.byte	0x04, 0x11
        /*000e*/ 	.short	(.L_14 - .L_13)
	.align		4
.L_13:
        /*0010*/ 	.word	index@(_ZN7cutlass13device_kernelINS_4conv6kernel13ConvUniversalINS1_16ConvProblemShapeILNS1_8OperatorE2ELi3EEENS1_10collective14CollectiveConvINS1_46MainloopSm90TmaGmmaWarpSpecializedImplicitGemmILS5_2ELi18ELi3EN4cute5tupleIJNSA_1CILi1EEESD_SD_EEENS1_36KernelImplicitTmaWarpSpecializedSm90ELi1EEENSB_IJNSC_ILi128EEENSB_IJNSC_ILi64EEEEEENSB_IJNSC_ILi32EEEEEEEEENS_10bfloat16_tESN_NSA_8TiledMMAINSA_8MMA_AtomIJNSA_4SM904GMMA27MMA_64x64x16_F32BF16BF16_SSILNSR_5MajorE1ELST_1ELNSR_7ScaleInE1ELSU_1EEEEEENSA_6LayoutISE_NSB_IJNSC_ILi0EEESY_SY_EEEEENSB_IJNSA_10UnderscoreES11_S11_EEEEENS7_6detail26Sm90ImplicitGemmTileTraitsINSA_13SM90_TMA_LOADENSA_14ComposedLayoutINSA_7SwizzleILi3ELi4ELi3EEENSA_18smem_ptr_flag_bitsILi16EEENSX_INSB_IJNSB_IJSI_NSC_ILi2EEEEEENSB_IJNSC_ILi8EEENSC_ILi4EEEEEENSB_IJSD_NSC_ILi18EEEEEEEEENSB_IJNSB_IJSD_NSC_ILi2048EEEEEENSB_IJSI_NSC_ILi512EEEEEENSB_IJSY_NSC_ILi4096EEEEEEEEEEEEEvEENS15_INSA_20SM90_TMA_LOAD_IM2COLENS17_IS19_S1B_NSX_INSB_IJNSB_IJSI_SD_EEES1G_S1I_EEENSB_IJNSB_IJSD_SY_EEES1N_NSB_IJSY_S1K_EEEEEEEEEEvEEEENS_8epilogue10collective6detail29Sm90TmaWarpSpecializedAdapterINS25_15DefaultEpilogueISN_NSB_IJlNSB_IJSD_lllEEESY_EEES2A_NS24_6thread17LinearCombinationISN_Li1EffLNS2B_9ScaleType4KindE0ELNS_15FloatRoundStyleE2ESN_EENS_4gemm15EpilogueDefaultEEEEEvvEEEEvNT_6ParamsE)
        /*0014*/ 	.word	0x00000000


	//----- nvinfo : EIATTR_MIN_STACK_SIZE
	.align		4
.L_14:
        /*0018*/ 	.byte	0x04, 0x12
        /*001a*/ 	.short	(.L_16 - .L_15)
	.align		4
.L_15:
        /*001c*/ 	.word	index@(_ZN7cutlass13device_kernelINS_4conv6kernel13ConvUniversalINS1_16ConvProblemShapeILNS1_8OperatorE2ELi3EEENS1_10collective14CollectiveConvINS1_46MainloopSm90TmaGmmaWarpSpecializedImplicitGemmILS5_2ELi18ELi3EN4cute5tupleIJNSA_1CILi1EEESD_SD_EEENS1_36KernelImplicitTmaWarpSpecializedSm90ELi1EEENSB_IJNSC_ILi128EEENSB_IJNSC_ILi64EEEEEENSB_IJNSC_ILi32EEEEEEEEENS_10bfloat16_tESN_NSA_8TiledMMAINSA_8MMA_AtomIJNSA_4SM904GMMA27MMA_64x64x16_F32BF16BF16_SSILNSR_5MajorE1ELST_1ELNSR_7ScaleInE1ELSU_1EEEEEENSA_6LayoutISE_NSB_IJNSC_ILi0EEESY_SY_EEEEENSB_IJNSA_10UnderscoreES11_S11_EEEEENS7_6detail26Sm90ImplicitGemmTileTraitsINSA_13SM90_TMA_LOADENSA_14ComposedLayoutINSA_7SwizzleILi3ELi4ELi3EEENSA_18smem_ptr_flag_bitsILi16EEENSX_INSB_IJNSB_IJSI_NSC_ILi2EEEEEENSB_IJNSC_ILi8EEENSC_ILi4EEEEEENSB_IJSD_NSC_ILi18EEEEEEEEENSB_IJNSB_IJSD_NSC_ILi2048EEEEEENSB_IJSI_NSC_ILi512EEEEEENSB_IJSY_NSC_ILi4096EEEEEEEEEEEEEvEENS15_INSA_20SM90_TMA_LOAD_IM2COLENS17_IS19_S1B_NSX_INSB_IJNSB_IJSI_SD_EEES1G_S1I_EEENSB_IJNSB_IJSD_SY_EEES1N_NSB_IJSY_S1K_EEEEEEEEEEvEEEENS_8epilogue10collective6detail29Sm90TmaWarpSpecializedAdapterINS25_15DefaultEpilogueISN_NSB_IJlNSB_IJSD_lllEEESY_EEES2A_NS24_6thread17LinearCombinationISN_Li1EffLNS2B_9ScaleType4KindE0ELNS_15FloatRoundStyleE2ESN_EENS_4gemm15EpilogueDefaultEEEEEvvEEEEvNT_6ParamsE)
        /*0020*/ 	.word	0x00000000
.L_16:


//--------------------- .nv.compat                --------------------------
	.section	.nv.compat,"",@"SHT_CUDA_COMPAT_INFO"
	.align	4
        /*0000*/ 	.byte	0x02, 0x09, 0x01, 0x00, 0x02, 0x02, 0x04, 0x00, 0x02, 0x05, 0x05, 0x00, 0x03, 0x07, 0x01, 0x01
        /*0010*/ 	.byte	0x02, 0x03, 0x01, 0x00, 0x02, 0x06, 0x01, 0x00, 0x04, 0x0b, 0x08, 0x00, 0x00, 0x00, 0x00, 0x00
        /*0020*/ 	.byte	0x00, 0x00, 0x00, 0x00


//--------------------- .nv.info._ZN7cutlass13device_kernelINS_4conv6kernel13ConvUniversalINS1_16ConvProblemShapeILNS1_8OperatorE2ELi3EEENS1_10collective14CollectiveConvINS1_46MainloopSm90TmaGmmaWarpSpecializedImplicitGemmILS5_2ELi18ELi3EN4cute5tupleIJNSA_1CILi1EEESD_SD_EEENS1_36KernelImplicitTmaWarpSpecializedSm90ELi1EEENSB_IJNSC_ILi128EEENSB_IJNSC_ILi64EEEEEENSB_IJNSC_ILi32EEEEEEEEENS_10bfloat16_tESN_NSA_8TiledMMAINSA_8MMA_AtomIJNSA_4SM904GMMA27MMA_64x64x16_F32BF16BF16_SSILNSR_5MajorE1ELST_1ELNSR_7ScaleInE1ELSU_1EEEEEENSA_6LayoutISE_NSB_IJNSC_ILi0EEESY_SY_EEEEENSB_IJNSA_10UnderscoreES11_S11_EEEEENS7_6detail26Sm90ImplicitGemmTileTraitsINSA_13SM90_TMA_LOADENSA_14ComposedLayoutINSA_7SwizzleILi3ELi4ELi3EEENSA_18smem_ptr_flag_bitsILi16EEENSX_INSB_IJNSB_IJSI_NSC_ILi2EEEEEENSB_IJNSC_ILi8EEENSC_ILi4EEEEEENSB_IJSD_NSC_ILi18EEEEEEEEENSB_IJNSB_IJSD_NSC_ILi2048EEEEEENSB_IJSI_NSC_ILi512EEEEEENSB_IJSY_NSC_ILi4096EEEEEEEEEEEEEvEENS15_INSA_20SM90_TMA_LOAD_IM2COLENS17_IS19_S1B_NSX_INSB_IJNSB_IJSI_SD_EEES1G_S1I_EEENSB_IJNSB_IJSD_SY_EEES1N_NSB_IJSY_S1K_EEEEEEEEEEvEEEENS_8epilogue10collective6detail29Sm90TmaWarpSpecializedAdapterINS25_15DefaultEpilogueISN_NSB_IJlNSB_IJSD_lllEEESY_EEES2A_NS24_6thread17LinearCombinationISN_Li1EffLNS2B_9ScaleType4KindE0ELNS_15FloatRoundStyleE2ESN_EENS_4gemm15EpilogueDefaultEEEEEvvEEEEvNT_6ParamsE --------------------------
	.section	.nv.info._ZN7cutlass13device_kernelINS_4conv6kernel13ConvUniversalINS1_16ConvProblemShapeILNS1_8OperatorE2ELi3EEENS1_10collective14CollectiveConvINS1_46MainloopSm90TmaGmmaWarpSpecializedImplicitGemmILS5_2ELi18ELi3EN4cute5tupleIJNSA_1CILi1EEESD_SD_EEENS1_36KernelImplicitTmaWarpSpecializedSm90ELi1EEENSB_IJNSC_ILi128EEENSB_IJNSC_ILi64EEEEEENSB_IJNSC_ILi32EEEEEEEEENS_10bfloat16_tESN_NSA_8TiledMMAINSA_8MMA_AtomIJNSA_4SM904GMMA27MMA_64x64x16_F32BF16BF16_SSILNSR_5MajorE1ELST_1ELNSR_7ScaleInE1ELSU_1EEEEEENSA_6LayoutISE_NSB_IJNSC_ILi0EEESY_SY_EEEEENSB_IJNSA_10UnderscoreES11_S11_EEEEENS7_6detail26Sm90ImplicitGemmTileTraitsINSA_13SM90_TMA_LOADENSA_14ComposedLayoutINSA_7SwizzleILi3ELi4ELi3EEENSA_18smem_ptr_flag_bitsILi16EEENSX_INSB_IJNSB_IJSI_NSC_ILi2EEEEEENSB_IJNSC_ILi8EEENSC_ILi4EEEEEENSB_IJSD_NSC_ILi18EEEEEEEEENSB_IJNSB_IJSD_NSC_ILi2048EEEEEENSB_IJSI_NSC_ILi512EEEEEENSB_IJSY_NSC_ILi4096EEEEEEEEEEEEEvEENS15_INSA_20SM90_TMA_LOAD_IM2COLENS17_IS19_S1B_NSX_INSB_IJNSB_IJSI_SD_EEES1G_S1I_EEENSB_IJNSB_IJSD_SY_EEES1N_NSB_IJSY_S1K_EEEEEEEEEEvEEEENS_8epilogue10collective6detail29Sm90TmaWarpSpecializedAdapterINS25_15DefaultEpilogueISN_NSB_IJlNSB_IJSD_lllEEESY_EEES2A_NS24_6thread17LinearCombinationISN_Li1EffLNS2B_9ScaleType4KindE0ELNS_15FloatRoundStyleE2ESN_EENS_4gemm15EpilogueDefaultEEEEEvvEEEEvNT_6ParamsE,"",@"SHT_CUDA_INFO"
	.sectionflags	@""
	.align	4


	//----- nvinfo : EIATTR_CUDA_API_VERSION
	.align		4
        /*0000*/ 	.byte	0x04, 0x37
        /*0002*/ 	.short	(.L_18 - .L_17)
.L_17:
        /*0004*/ 	.word	0x00000082


	//----- nvinfo : EIATTR_KPARAM_INFO
	.align		4
.L_18:
        /*0008*/ 	.byte	0x04, 0x17
        /*000a*/ 	.short	(.L_20 - .L_19)
.L_19:
        /*000c*/ 	.word	0x00000000
        /*0010*/ 	.short	0x0000
        /*0012*/ 	.short	0x0070
        /*0014*/ 	.byte	0x00, 0xf0, 0x01, 0x10


	//----- nvinfo : EIATTR_SPARSE_MMA_MASK
	.align		4
.L_20:
        /*0018*/ 	.byte	0x03, 0x50
        /*001a*/ 	.short	0x0000


	//----- nvinfo : EIATTR_MAXREG_COUNT
	.align		4
        /*001c*/ 	.byte	0x03, 0x1b
        /*001e*/ 	.short	0x00ff


	//----- nvinfo : EIATTR_NUM_BARRIERS
	.align		4
        /*0020*/ 	.byte	0x02, 0x4c
        /*0022*/ 	.byte	0x01
	.zero		1


	//----- nvinfo : EIATTR_MERCURY_ISA_VERSION
	.align		4
        /*0024*/ 	.byte	0x03, 0x5f
        /*0026*/ 	.short	0x0101


	//----- nvinfo : EIATTR_COOP_GROUP_MASK_REGIDS
	.align		4
        /*0028*/ 	.byte	0x04, 0x29
        /*002a*/ 	.short	(.L_22 - .L_21)


	//   ....[0]....
.L_21:
        /*002c*/ 	.word	0xffffffff


	//   ....[1]....
        /*0030*/ 	.word	0xffffffff


	//   ....[2]....
        /*0034*/ 	.word	0xffffffff


	//----- nvinfo : EIATTR_COOP_GROUP_INSTR_OFFSETS
	.align		4
.L_22:
        /*0038*/ 	.byte	0x04, 0x28
        /*003a*/ 	.short	(.L_24 - .L_23)


	//   ....[0]....
.L_23:
        /*003c*/ 	.word	0x00000060


	//   ....[1]....
        /*0040*/ 	.word	0x00000070


	//   ....[2]....
        /*0044*/ 	.word	0x00000130


	//----- nvinfo : EIATTR_MBARRIER_INSTR_OFFSETS
	.align		4
.L_24:
        /*0048*/ 	.byte	0x04, 0x39
        /*004a*/ 	.short	(.L_26 - .L_25)


	//   ....[0]....
.L_25:
        /*004c*/ 	.word	0x00000270
        /*0050*/ 	.word	0x000000ff
        /*0054*/ 	.word	0x00036000
        /*0058*/ 	.short	0x0100
        /*005a*/ 	.byte	0x08
	.zero		1


	//   ....[1]....
        /*005c*/ 	.word	0x00000280
        /*0060*/ 	.word	0x000000ff
        /*0064*/ 	.word	0x00036090
        /*0068*/ 	.short	0x0100
        /*006a*/ 	.byte	0x08
	.zero		1


	//   ....[2]....
        /*006c*/ 	.word	0x00000290
        /*0070*/ 	.word	0x000000ff
        /*0074*/ 	.word	0x00036008
        /*0078*/ 	.short	0x0100
        /*007a*/ 	.byte	0x08
	.zero		1


	//   ....[3]....
        /*007c*/ 	.word	0x000002a0
        /*0080*/ 	.word	0x000000ff
        /*0084*/ 	.word	0x00036098
        /*0088*/ 	.short	0x0100
        /*008a*/ 	.byte	0x08
	.zero		1


	//   ....[4]....
        /*008c*/ 	.word	0x000002b0
        /*0090*/ 	.word	0x000000ff
        /*0094*/ 	.word	0x00036010
        /*0098*/ 	.short	0x0100
        /*009a*/ 	.byte	0x08
	.zero		1


	//   ....[5]....
        /*009c*/ 	.word	0x000002c0
        /*00a0*/ 	.word	0x000000ff
        /*00a4*/ 	.word	0x000360a0
        /*00a8*/ 	.short	0x0100
        /*00aa*/ 	.byte	0x08
	.zero		1


	//   ....[6]....
        /*00ac*/ 	.word	0x000002d0
        /*00b0*/ 	.word	0x000000ff
        /*00b4*/ 	.word	0x00036018
        /*00b8*/ 	.short	0x0100
        /*00ba*/ 	.byte	0x08
	.zero		1


	//   ....[7]....
        /*00bc*/ 	.word	0x000002e0
        /*00c0*/ 	.word	0x000000ff
        /*00c4*/ 	.word	0x000360a8
        /*00c8*/ 	.short	0x0100
        /*00ca*/ 	.byte	0x08
	.zero		1


	//   ....[8]....
        /*00cc*/ 	.word	0x000002f0
        /*00d0*/ 	.word	0x000000ff
        /*00d4*/ 	.word	0x00036020
        /*00d8*/ 	.short	0x0100
        /*00da*/ 	.byte	0x08
	.zero		1


	//   ....[9]....
        /*00dc*/ 	.word	0x00000300
        /*00e0*/ 	.word	0x000000ff
        /*00e4*/ 	.word	0x000360b0
        /*00e8*/ 	.short	0x0100
        /*00ea*/ 	.byte	0x08
	.zero		1


	//   ....[10]....
        /*00ec*/ 	.word	0x00000310
        /*00f0*/ 	.word	0x000000ff
        /*00f4*/ 	.word	0x00036028
        /*00f8*/ 	.short	0x0100
        /*00fa*/ 	.byte	0x08
	.zero		1


	//   ....[11]....
        /*00fc*/ 	.word	0x00000320
        /*0100*/ 	.word	0x000000ff
        /*0104*/ 	.word	0x000360b8
        /*0108*/ 	.short	0x0100
        /*010a*/ 	.byte	0x08
	.zero		1


	//   ....[12]....
        /*010c*/ 	.word	0x00000330
        /*0110*/ 	.word	0x000000ff
        /*0114*/ 	.word	0x00036030
        /*0118*/ 	.short	0x0100
        /*011a*/ 	.byte	0x08
	.zero		1


	//   ....[13]....
        /*011c*/ 	.word	0x00000340
        /*0120*/ 	.word	0x000000ff
        /*0124*/ 	.word	0x000360c0
        /*0128*/ 	.short	0x0100
        /*012a*/ 	.byte	0x08
	.zero		1


	//   ....[14]....
        /*012c*/ 	.word	0x00000350
        /*0130*/ 	.word	0x000000ff
        /*0134*/ 	.word	0x00036038
        /*0138*/ 	.short	0x0100
        /*013a*/ 	.byte	0x08
	.zero		1


	//   ....[15]....
        /*013c*/ 	.word	0x00000360
        /*0140*/ 	.word	0x000000ff
        /*0144*/ 	.word	0x000360c8
        /*0148*/ 	.short	0x0100
        /*014a*/ 	.byte	0x08
	.zero		1


	//   ....[16]....
        /*014c*/ 	.word	0x00000370
        /*0150*/ 	.word	0x000000ff
        /*0154*/ 	.word	0x00036040
        /*0158*/ 	.short	0x0100
        /*015a*/ 	.byte	0x08
	.zero		1


	//   ....[17]....
        /*015c*/ 	.word	0x00000380
        /*0160*/ 	.word	0x000000ff
        /*0164*/ 	.word	0x000360d0
        /*0168*/ 	.short	0x0100
        /*016a*/ 	.byte	0x08
	.zero		1


	//   ....[18]....
        /*016c*/ 	.word	0x00000390
        /*0170*/ 	.word	0x000000ff
        /*0174*/ 	.word	0x00036048
        /*0178*/ 	.short	0x0100
        /*017a*/ 	.byte	0x08
	.zero		1


	//   ....[19]....
        /*017c*/ 	.word	0x000003a0
        /*0180*/ 	.word	0x000000ff
        /*0184*/ 	.word	0x000360d8
        /*0188*/ 	.short	0x0100
        /*018a*/ 	.byte	0x08
	.zero		1


	//   ....[20]....
        /*018c*/ 	.word	0x000003b0
        /*0190*/ 	.word	0x000000ff
        /*0194*/ 	.word	0x00036050
        /*0198*/ 	.short	0x0100
        /*019a*/ 	.byte	0x08
	.zero		1


	//   ....[21]....
        /*019c*/ 	.word	0x000003c0
        /*01a0*/ 	.word	0x000000ff
        /*01a4*/ 	.word	0x000360e0
        /*01a8*/ 	.short	0x0100
        /*01aa*/ 	.byte	0x08
	.zero		1


	//   ....[22]....
        /*01ac*/ 	.word	0x000003d0
        /*01b0*/ 	.word	0x000000ff
        /*01b4*/ 	.word	0x00036058
        /*01b8*/ 	.short	0x0100
        /*01ba*/ 	.byte	0x08
	.zero		1


	//   ....[23]....
        /*01bc*/ 	.word	0x000003e0
        /*01c0*/ 	.word	0x000000ff
        /*01c4*/ 	.word	0x000360e8
        /*01c8*/ 	.short	0x0100
        /*01ca*/ 	.byte	0x08
	.zero		1


	//   ....[24]....
        /*01cc*/ 	.word	0x000003f0
        /*01d0*/ 	.word	0x000000ff
        /*01d4*/ 	.word	0x00036060
        /*01d8*/ 	.short	0x0100
        /*01da*/ 	.byte	0x08
	.zero		1


	//   ....[25]....
        /*01dc*/ 	.word	0x00000400
        /*01e0*/ 	.word	0x000000ff
        /*01e4*/ 	.word	0x000360f0
        /*01e8*/ 	.short	0x0100
        /*01ea*/ 	.byte	0x08
	.zero		1


	//   ....[26]....
        /*01ec*/ 	.word	0x00000410
        /*01f0*/ 	.word	0x000000ff
        /*01f4*/ 	.word	0x00036068
        /*01f8*/ 	.short	0x0100
        /*01fa*/ 	.byte	0x08
	.zero		1


	//   ....[27]....
        /*01fc*/ 	.word	0x00000420
        /*0200*/ 	.word	0x000000ff
        /*0204*/ 	.word	0x000360f8
        /*0208*/ 	.short	0x0100
        /*020a*/ 	.byte	0x08
	.zero		1


	//   ....[28]....
        /*020c*/ 	.word	0x00000430
        /*0210*/ 	.word	0x000000ff
        /*0214*/ 	.word	0x00036070
        /*0218*/ 	.short	0x0100
        /*021a*/ 	.byte	0x08
	.zero		1


	//   ....[29]....
        /*021c*/ 	.word	0x00000440
        /*0220*/ 	.word	0x000000ff
        /*0224*/ 	.word	0x00036100
        /*0228*/ 	.short	0x0100
        /*022a*/ 	.byte	0x08
	.zero		1


	//   ....[30]....
        /*022c*/ 	.word	0x00000450
        /*0230*/ 	.word	0x000000ff
        /*0234*/ 	.word	0x00036078
        /*0238*/ 	.short	0x0100
        /*023a*/ 	.byte	0x08
	.zero		1


	//   ....[31]....
        /*023c*/ 	.word	0x00000460
        /*0240*/ 	.word	0x000000ff
        /*0244*/ 	.word	0x00036108
        /*0248*/ 	.short	0x0100
        /*024a*/ 	.byte	0x08
	.zero		1


	//   ....[32]....
        /*024c*/ 	.word	0x00000470
        /*0250*/ 	.word	0x000000ff
        /*0254*/ 	.word	0x00036080
        /*0258*/ 	.short	0x0100
        /*025a*/ 	.byte	0x08
	.zero		1


	//   ....[33]....
        /*025c*/ 	.word	0x00000480
        /*0260*/ 	.word	0x000000ff
        /*0264*/ 	.word	0x00036110
        /*0268*/ 	.short	0x0100
        /*026a*/ 	.byte	0x08
	.zero		1


	//   ....[34]....
        /*026c*/ 	.word	0x00000490
        /*0270*/ 	.word	0x000000ff
        /*0274*/ 	.word	0x00036088
        /*0278*/ 	.short	0x0100
        /*027a*/ 	.byte	0x08
	.zero		1


	//   ....[35]....
        /*027c*/ 	.word	0x000004a0
        /*0280*/ 	.word	0x000000ff
        /*0284*/ 	.word	0x00036118
        /*0288*/ 	.short	0x0100
        /*028a*/ 	.byte	0x08
	.zero		1


	//   ....[36]....
        /*028c*/ 	.word	0x000010a0
        /*0290*/ 	.word	0x00000003
        /*0294*/ 	.word	0x00036000
        /*0298*/ 	.short	0x010a
        /*029a*/ 	.byte	0x3f
	.zero		1


	//   ....[37]....
        /*029c*/ 	.word	0x000013e0
        /*02a0*/ 	.word	0x00000006
        /*02a4*/ 	.word	0x00036000
        /*02a8*/ 	.short	0x010a
        /*02aa*/ 	.byte	0x3f
	.zero		1


	//   ....[38]....
        /*02ac*/ 	.word	0x000015e0
        /*02b0*/ 	.word	0x000000ff
        /*02b4*/ 	.word	0x00000000
        /*02b8*/ 	.short	0x0101
        /*02ba*/ 	.byte	0x06
	.zero		1


	//   ....[39]....
        /*02bc*/ 	.word	0x000017f0
        /*02c0*/ 	.word	0x00000004
        /*02c4*/ 	.word	0x00000000
        /*02c8*/ 	.short	0x0101
        /*02ca*/ 	.byte	0x3f
	.zero		1


	//   ....[40]....
        /*02cc*/ 	.word	0x000069e0
        /*02d0*/ 	.word	0x00000005
        /*02d4*/ 	.word	0x00036090
        /*02d8*/ 	.short	0x010a
        /*02da*/ 	.byte	0x3f
	.zero		1


	//   ....[41]....
        /*02dc*/ 	.word	0x000070d0
        /*02e0*/ 	.word	0x00000004
        /*02e4*/ 	.word	0x00000000
        /*02e8*/ 	.short	0x010a
        /*02ea*/ 	.byte	0x3f
	.zero		1


	//   ....[42]....
        /*02ec*/ 	.word	0x00007180
        /*02f0*/ 	.word	0x00000000
        /*02f4*/ 	.word	0x00000000
        /*02f8*/ 	.short	0x010a
        /*02fa*/ 	.byte	0x3f
	.zero		1


	//   ....[43]....
        /*02fc*/ 	.word	0x00007230
        /*0300*/ 	.word	0x00000000
        /*0304*/ 	.word	0x00000000
        /*0308*/ 	.short	0x010a
        /*030a*/ 	.byte	0x3f
	.zero		1


	//   ....[44]....
        /*030c*/ 	.word	0x000072e0
        /*0310*/ 	.word	0x00000000
        /*0314*/ 	.word	0x00000000
        /*0318*/ 	.short	0x010a
        /*031a*/ 	.byte	0x3f
	.zero		1


	//   ....[45]....
        /*031c*/ 	.word	0x00007390
        /*0320*/ 	.word	0x00000000
        /*0324*/ 	.word	0x00000000
        /*0328*/ 	.short	0x010a
        /*032a*/ 	.byte	0x3f
	.zero		1


	//   ....[46]....
        /*032c*/ 	.word	0x00007440
        /*0330*/ 	.word	0x00000000
        /*0334*/ 	.word	0x00000000
        /*0338*/ 	.short	0x010a
        /*033a*/ 	.byte	0x3f
	.zero		1


	//   ....[47]....
        /*033c*/ 	.word	0x000074f0
        /*0340*/ 	.word	0x00000000
        /*0344*/ 	.word	0x00000000
        /*0348*/ 	.short	0x010a
        /*034a*/ 	.byte	0x3f
	.zero		1


	//   ....[48]....
        /*034c*/ 	.word	0x000075a0
        /*0350*/ 	.word	0x00000000
        /*0354*/ 	.word	0x00000000
        /*0358*/ 	.short	0x010a
        /*035a*/ 	.byte	0x3f
	.zero		1


	//   ....[49]....
        /*035c*/ 	.word	0x00007650
        /*0360*/ 	.word	0x00000000
        /*0364*/ 	.word	0x00000000
        /*0368*/ 	.short	0x010a
        /*036a*/ 	.byte	0x3f
	.zero		1


	//   ....[50]....
        /*036c*/ 	.word	0x00007700
        /*0370*/ 	.word	0x00000000
        /*0374*/ 	.word	0x00000000
        /*0378*/ 	.short	0x010a
        /*037a*/ 	.byte	0x3f
	.zero		1


	//   ....[51]....
        /*037c*/ 	.word	0x000077b0
        /*0380*/ 	.word	0x00000000
        /*0384*/ 	.word	0x00000000
        /*0388*/ 	.short	0x010a
        /*038a*/ 	.byte	0x3f
	.zero		1


	//   ....[52]....
        /*038c*/ 	.word	0x00007860
        /*0390*/ 	.word	0x00000000
        /*0394*/ 	.word	0x00000000
        /*0398*/ 	.short	0x010a
        /*039a*/ 	.byte	0x3f
	.zero		1


	//   ....[53]....
        /*039c*/ 	.word	0x00007910
        /*03a0*/ 	.word	0x00000000
        /*03a4*/ 	.word	0x00000000
        /*03a8*/ 	.short	0x010a
        /*03aa*/ 	.byte	0x3f
	.zero		1


	//   ....[54]....
        /*03ac*/ 	.word	0x000079c0
        /*03b0*/ 	.word	0x00000000
        /*03b4*/ 	.word	0x00000000
        /*03b8*/ 	.short	0x010a
        /*03ba*/ 	.byte	0x3f
	.zero		1


	//   ....[55]....
        /*03bc*/ 	.word	0x00007a70
        /*03c0*/ 	.word	0x00000000
        /*03c4*/ 	.word	0x00000000
        /*03c8*/ 	.short	0x010a
        /*03ca*/ 	.byte	0x3f
	.zero		1


	//   ....[56]....
        /*03cc*/ 	.word	0x00007b20
        /*03d0*/ 	.word	0x00000000
        /*03d4*/ 	.word	0x00000000
        /*03d8*/ 	.short	0x010a
        /*03da*/ 	.byte	0x3f
	.zero		1


	//   ....[57]....
        /*03dc*/ 	.word	0x00007bd0
        /*03e0*/ 	.word	0x00000000
        /*03e4*/ 	.word	0x00000000
        /*03e8*/ 	.short	0x010a
        /*03ea*/ 	.byte	0x3f
	.zero		1


	//   ....[58]....
        /*03ec*/ 	.word	0x00007c80
        /*03f0*/ 	.word	0x00000002
        /*03f4*/ 	.word	0x00000000
        /*03f8*/ 	.short	0x010a
        /*03fa*/ 	.byte	0x3f
	.zero		1


	//----- nvinfo : EIATTR_NUM_MBARRIERS
	.align		4
.L_26:
        /*03fc*/ 	.byte	0x03, 0x38
        /*03fe*/ 	.short	0x0024


	//----- nvinfo : EIATTR_EXIT_INSTR_OFFSETS
	.align		4
        /*0400*/ 	.byte	0x04, 0x1c
        /*0402*/ 	.short	(.L_28 - .L_27)


	//   ....[0]....
.L_27:
        /*0404*/ 	.word	0x00000dd0


	//   ....[1]....
        /*0408*/ 	.word	0x000019c0


	//   ....[2]....
        /*040c*/ 	.word	0x00001aa0


	//   ....[3]....
        /*0410*/ 	.word	0x00001b90


	//   ....[4]....
        /*0414*/ 	.word	0x00005250


	//   ....[5]....
        /*0418*/ 	.word	0x00005280


	//   ....[6]....
        /*041c*/ 	.word	0x00006780


	//   ....[7]....
        /*0420*/ 	.word	0x000067b0


	//   ....[8]....
        /*0424*/ 	.word	0x000067d0


	//   ....[9]....
        /*0428*/ 	.word	0x00006fc0


	//   ....[10]....
        /*042c*/ 	.word	0x00007cb0


	//----- nvinfo : EIATTR_MAX_THREADS
	.align		4
.L_28:
        /*0430*/ 	.byte	0x04, 0x05
        /*0432*/ 	.short	(.L_30 - .L_29)
.L_29:
        /*0434*/ 	.word	0x00000100
        /*0438*/ 	.word	0x00000001
        /*043c*/ 	.word	0x00000001


	//----- nvinfo : EIATTR_CRS_STACK_SIZE
	.align		4
.L_30:
        /*0440*/ 	.byte	0x04, 0x1e
        /*0442*/ 	.short	(.L_32 - .L_31)
.L_31:
        /*0444*/ 	.word	0x00000000


	//----- nvinfo : EIATTR_CBANK_PARAM_SIZE
	.align		4
.L_32:
        /*0448*/ 	.byte	0x03, 0x19
        /*044a*/ 	.short	0x0470


	//----- nvinfo : EIATTR_PARAM_CBANK
	.align		4
        /*044c*/ 	.byte	0x04, 0x0a
        /*044e*/ 	.short	(.L_34 - .L_33)
	.align		4
.L_33:
        /*0450*/ 	.word	index@(.nv.constant0._ZN7cutlass13device_kernelINS_4conv6kernel13ConvUniversalINS1_16ConvProblemShapeILNS1_8OperatorE2ELi3EEENS1_10collective14CollectiveConvINS1_46MainloopSm90TmaGmmaWarpSpecializedImplicitGemmILS5_2ELi18ELi3EN4cute5tupleIJNSA_1CILi1EEESD_SD_EEENS1_36KernelImplicitTmaWarpSpecializedSm90ELi1EEENSB_IJNSC_ILi128EEENSB_IJNSC_ILi64EEEEEENSB_IJNSC_ILi32EEEEEEEEENS_10bfloat16_tESN_NSA_8TiledMMAINSA_8MMA_AtomIJNSA_4SM904GMMA27MMA_64x64x16_F32BF16BF16_SSILNSR_5MajorE1ELST_1ELNSR_7ScaleInE1ELSU_1EEEEEENSA_6LayoutISE_NSB_IJNSC_ILi0EEESY_SY_EEEEENSB_IJNSA_10UnderscoreES11_S11_EEEEENS7_6detail26Sm90ImplicitGemmTileTraitsINSA_13SM90_TMA_LOADENSA_14ComposedLayoutINSA_7SwizzleILi3ELi4ELi3EEENSA_18smem_ptr_flag_bitsILi16EEENSX_INSB_IJNSB_IJSI_NSC_ILi2EEEEEENSB_IJNSC_ILi8EEENSC_ILi4EEEEEENSB_IJSD_NSC_ILi18EEEEEEEEENSB_IJNSB_IJSD_NSC_ILi2048EEEEEENSB_IJSI_NSC_ILi512EEEEEENSB_IJSY_NSC_ILi4096EEEEEEEEEEEEEvEENS15_INSA_20SM90_TMA_LOAD_IM2COLENS17_IS19_S1B_NSX_INSB_IJNSB_IJSI_SD_EEES1G_S1I_EEENSB_IJNSB_IJSD_SY_EEES1N_NSB_IJSY_S1K_EEEEEEEEEEvEEEENS_8epilogue10collective6detail29Sm90TmaWarpSpecializedAdapterINS25_15DefaultEpilogueISN_NSB_IJlNSB_IJSD_lllEEESY_EEES2A_NS24_6thread17LinearCombinationISN_Li1EffLNS2B_9ScaleType4KindE0ELNS_15FloatRoundStyleE2ESN_EENS_4gemm15EpilogueDefaultEEEEEvvEEEEvNT_6ParamsE)
        /*0454*/ 	.short	0x0210
        /*0456*/ 	.short	0x0470


	//----- nvinfo : EIATTR_SW_WAR
	.align		4
.L_34:
        /*0458*/ 	.byte	0x04, 0x36
        /*045a*/ 	.short	(.L_36 - .L_35)
.L_35:
        /*045c*/ 	.word	0x00000008
.L_36:


//--------------------- .nv.callgraph             --------------------------
	.section	.nv.callgraph,"",@"SHT_CUDA_CALLGRAPH"
	.align	4
	.sectionentsize	8
	.align		4
        /*0000*/ 	.word	0x00000000
	.align		4
        /*0004*/ 	.word	0xffffffff
	.align		4
        /*0008*/ 	.word	0x00000000
	.align		4
        /*000c*/ 	.word	0xfffffffe
	.align		4
        /*0010*/ 	.word	0x00000000
	.align		4
        /*0014*/ 	.word	0xfffffffd
	.align		4
        /*0018*/ 	.word	0x00000000
	.align		4
        /*001c*/ 	.word	0xfffffffc


//--------------------- .nv.constant4             --------------------------
	.section	.nv.constant4,"a",@progbits
	.align	8
	.align		8
.nv.constant4:
        /*0000*/ 	.dword	_ZN39_INTERNAL_0f2047f4_4_k_cu_886b7440_27904cuda3std3__45__cpo5beginE
	.align		8
        /*0008*/ 	.dword	_ZN39_INTERNAL_0f2047f4_4_k_cu_886b7440_27904cuda3std3__45__cpo3endE
	.align		8
        /*0010*/ 	.dword	_ZN39_INTERNAL_0f2047f4_4_k_cu_886b7440_27904cuda3std3__45__cpo6cbeginE
	.align		8
        /*0018*/ 	.dword	_ZN39_INTERNAL_0f2047f4_4_k_cu_886b7440_27904cuda3std3__45__cpo4cendE
	.align		8
        /*0020*/ 	.dword	_ZN39_INTERNAL_0f2047f4_4_k_cu_886b7440_27904cuda3std3__441_GLOBAL__N__0f2047f4_4_k_cu_886b7440_27906ignoreE
	.align		8
        /*0028*/ 	.dword	_ZN39_INTERNAL_0f2047f4_4_k_cu_886b7440_27904cuda3std3__419piecewise_constructE
	.align		8
        /*0030*/ 	.dword	_ZN39_INTERNAL_0f2047f4_4_k_cu_886b7440_27904cuda3std3__48in_placeE
	.align		8
        /*0038*/ 	.dword	_ZN39_INTERNAL_0f2047f4_4_k_cu_886b7440_27904cuda3std6ranges3__45__cpo4swapE
	.align		8
        /*0040*/ 	.dword	_ZN39_INTERNAL_0f2047f4_4_k_cu_886b7440_27904cuda3std6ranges3__45__cpo9iter_moveE
	.align		8
        /*0048*/ 	.dword	_ZN39_INTERNAL_0f2047f4_4_k_cu_886b7440_27904cute7productE
	.align		8
        /*0050*/ 	.dword	_ZN39_INTERNAL_0f2047f4_4_k_cu_886b7440_27904cute1_E


//--------------------- .text._ZN7cutlass13device_kernelINS_4conv6kernel13ConvUniversalINS1_16ConvProblemShapeILNS1_8OperatorE2ELi3EEENS1_10collective14CollectiveConvINS1_46MainloopSm90TmaGmmaWarpSpecializedImplicitGemmILS5_2ELi18ELi3EN4cute5tupleIJNSA_1CILi1EEESD_SD_EEENS1_36KernelImplicitTmaWarpSpecializedSm90ELi1EEENSB_IJNSC_ILi128EEENSB_IJNSC_ILi64EEEEEENSB_IJNSC_ILi32EEEEEEEEENS_10bfloat16_tESN_NSA_8TiledMMAINSA_8MMA_AtomIJNSA_4SM904GMMA27MMA_64x64x16_F32BF16BF16_SSILNSR_5MajorE1ELST_1ELNSR_7ScaleInE1ELSU_1EEEEEENSA_6LayoutISE_NSB_IJNSC_ILi0EEESY_SY_EEEEENSB_IJNSA_10UnderscoreES11_S11_EEEEENS7_6detail26Sm90ImplicitGemmTileTraitsINSA_13SM90_TMA_LOADENSA_14ComposedLayoutINSA_7SwizzleILi3ELi4ELi3EEENSA_18smem_ptr_flag_bitsILi16EEENSX_INSB_IJNSB_IJSI_NSC_ILi2EEEEEENSB_IJNSC_ILi8EEENSC_ILi4EEEEEENSB_IJSD_NSC_ILi18EEEEEEEEENSB_IJNSB_IJSD_NSC_ILi2048EEEEEENSB_IJSI_NSC_ILi512EEEEEENSB_IJSY_NSC_ILi4096EEEEEEEEEEEEEvEENS15_INSA_20SM90_TMA_LOAD_IM2COLENS17_IS19_S1B_NSX_INSB_IJNSB_IJSI_SD_EEES1G_S1I_EEENSB_IJNSB_IJSD_SY_EEES1N_NSB_IJSY_S1K_EEEEEEEEEEvEEEENS_8epilogue10collective6detail29Sm90TmaWarpSpecializedAdapterINS25_15DefaultEpilogueISN_NSB_IJlNSB_IJSD_lllEEESY_EEES2A_NS24_6thread17LinearCombinationISN_Li1EffLNS2B_9ScaleType4KindE0ELNS_15FloatRoundStyleE2ESN_EENS_4gemm15EpilogueDefaultEEEEEvvEEEEvNT_6ParamsE --------------------------
	.section	.text._ZN7cutlass13device_kernelINS_4conv6kernel13ConvUniversalINS1_16ConvProblemShapeILNS1_8OperatorE2ELi3EEENS1_10collective14CollectiveConvINS1_46MainloopSm90TmaGmmaWarpSpecializedImplicitGemmILS5_2ELi18ELi3EN4cute5tupleIJNSA_1CILi1EEESD_SD_EEENS1_36KernelImplicitTmaWarpSpecializedSm90ELi1EEENSB_IJNSC_ILi128EEENSB_IJNSC_ILi64EEEEEENSB_IJNSC_ILi32EEEEEEEEENS_10bfloat16_tESN_NSA_8TiledMMAINSA_8MMA_AtomIJNSA_4SM904GMMA27MMA_64x64x16_F32BF16BF16_SSILNSR_5MajorE1ELST_1ELNSR_7ScaleInE1ELSU_1EEEEEENSA_6LayoutISE_NSB_IJNSC_ILi0EEESY_SY_EEEEENSB_IJNSA_10UnderscoreES11_S11_EEEEENS7_6detail26Sm90ImplicitGemmTileTraitsINSA_13SM90_TMA_LOADENSA_14ComposedLayoutINSA_7SwizzleILi3ELi4ELi3EEENSA_18smem_ptr_flag_bitsILi16EEENSX_INSB_IJNSB_IJSI_NSC_ILi2EEEEEENSB_IJNSC_ILi8EEENSC_ILi4EEEEEENSB_IJSD_NSC_ILi18EEEEEEEEENSB_IJNSB_IJSD_NSC_ILi2048EEEEEENSB_IJSI_NSC_ILi512EEEEEENSB_IJSY_NSC_ILi4096EEEEEEEEEEEEEvEENS15_INSA_20SM90_TMA_LOAD_IM2COLENS17_IS19_S1B_NSX_INSB_IJNSB_IJSI_SD_EEES1G_S1I_EEENSB_IJNSB_IJSD_SY_EEES1N_NSB_IJSY_S1K_EEEEEEEEEEvEEEENS_8epilogue10collective6detail29Sm90TmaWarpSpecializedAdapterINS25_15DefaultEpilogueISN_NSB_IJlNSB_IJSD_lllEEESY_EEES2A_NS24_6thread17LinearCombinationISN_Li1EffLNS2B_9ScaleType4KindE0ELNS_15FloatRoundStyleE2ESN_EENS_4gemm15EpilogueDefaultEEEEEvvEEEEvNT_6ParamsE,"ax",@progbits
	.align	128
.text._ZN7cutlass13device_kernelINS_4conv6kernel13ConvUniversalINS1_16ConvProblemShapeILNS1_8OperatorE2ELi3EEENS1_10collective14CollectiveConvINS1_46MainloopSm90TmaGmmaWarpSpecializedImplicitGemmILS5_2ELi18ELi3EN4cute5tupleIJNSA_1CILi1EEESD_SD_EEENS1_36KernelImplicitTmaWarpSpecializedSm90ELi1EEENSB_IJNSC_ILi128EEENSB_IJNSC_ILi64EEEEEENSB_IJNSC_ILi32EEEEEEEEENS_10bfloat16_tESN_NSA_8TiledMMAINSA_8MMA_AtomIJNSA_4SM904GMMA27MMA_64x64x16_F32BF16BF16_SSILNSR_5MajorE1ELST_1ELNSR_7ScaleInE1ELSU_1EEEEEENSA_6LayoutISE_NSB_IJNSC_ILi0EEESY_SY_EEEEENSB_IJNSA_10UnderscoreES11_S11_EEEEENS7_6detail26Sm90ImplicitGemmTileTraitsINSA_13SM90_TMA_LOADENSA_14ComposedLayoutINSA_7SwizzleILi3ELi4ELi3EEENSA_18smem_ptr_flag_bitsILi16EEENSX_INSB_IJNSB_IJSI_NSC_ILi2EEEEEENSB_IJNSC_ILi8EEENSC_ILi4EEEEEENSB_IJSD_NSC_ILi18EEEEEEEEENSB_IJNSB_IJSD_NSC_ILi2048EEEEEENSB_IJSI_NSC_ILi512EEEEEENSB_IJSY_NSC_ILi4096EEEEEEEEEEEEEvEENS15_INSA_20SM90_TMA_LOAD_IM2COLENS17_IS19_S1B_NSX_INSB_IJNSB_IJSI_SD_EEES1G_S1I_EEENSB_IJNSB_IJSD_SY_EEES1N_NSB_IJSY_S1K_EEEEEEEEEEvEEEENS_8epilogue10collective6detail29Sm90TmaWarpSpecializedAdapterINS25_15DefaultEpilogueISN_NSB_IJlNSB_IJSD_lllEEESY_EEES2A_NS24_6thread17LinearCombinationISN_Li1EffLNS2B_9ScaleType4KindE0ELNS_15FloatRoundStyleE2ESN_EENS_4gemm15EpilogueDefaultEEEEEvvEEEEvNT_6ParamsE:
        .type           _ZN7cutlass13device_kernelINS_4conv6kernel13ConvUniversalINS1_16ConvProblemShapeILNS1_8OperatorE2ELi3EEENS1_10collective14CollectiveConvINS1_46MainloopSm90TmaGmmaWarpSpecializedImplicitGemmILS5_2ELi18ELi3EN4cute5tupleIJNSA_1CILi1EEESD_SD_EEENS1_36KernelImplicitTmaWarpSpecializedSm90ELi1EEENSB_IJNSC_ILi128EEENSB_IJNSC_ILi64EEEEEENSB_IJNSC_ILi32EEEEEEEEENS_10bfloat16_tESN_NSA_8TiledMMAINSA_8MMA_AtomIJNSA_4SM904GMMA27MMA_64x64x16_F32BF16BF16_SSILNSR_5MajorE1ELST_1ELNSR_7ScaleInE1ELSU_1EEEEEENSA_6LayoutISE_NSB_IJNSC_ILi0EEESY_SY_EEEEENSB_IJNSA_10UnderscoreES11_S11_EEEEENS7_6detail26Sm90ImplicitGemmTileTraitsINSA_13SM90_TMA_LOADENSA_14ComposedLayoutINSA_7SwizzleILi3ELi4ELi3EEENSA_18smem_ptr_flag_bitsILi16EEENSX_INSB_IJNSB_IJSI_NSC_ILi2EEEEEENSB_IJNSC_ILi8EEENSC_ILi4EEEEEENSB_IJSD_NSC_ILi18EEEEEEEEENSB_IJNSB_IJSD_NSC_ILi2048EEEEEENSB_IJSI_NSC_ILi512EEEEEENSB_IJSY_NSC_ILi4096EEEEEEEEEEEEEvEENS15_INSA_20SM90_TMA_LOAD_IM2COLENS17_IS19_S1B_NSX_INSB_IJNSB_IJSI_SD_EEES1G_S1I_EEENSB_IJNSB_IJSD_SY_EEES1N_NSB_IJSY_S1K_EEEEEEEEEEvEEEENS_8epilogue10collective6detail29Sm90TmaWarpSpecializedAdapterINS25_15DefaultEpilogueISN_NSB_IJlNSB_IJSD_lllEEESY_EEES2A_NS24_6thread17LinearCombinationISN_Li1EffLNS2B_9ScaleType4KindE0ELNS_15FloatRoundStyleE2ESN_EENS_4gemm15EpilogueDefaultEEEEEvvEEEEvNT_6ParamsE,@function
        .size           _ZN7cutlass13device_kernelINS_4conv6kernel13ConvUniversalINS1_16ConvProblemShapeILNS1_8OperatorE2ELi3EEENS1_10collective14CollectiveConvINS1_46MainloopSm90TmaGmmaWarpSpecializedImplicitGemmILS5_2ELi18ELi3EN4cute5tupleIJNSA_1CILi1EEESD_SD_EEENS1_36KernelImplicitTmaWarpSpecializedSm90ELi1EEENSB_IJNSC_ILi128EEENSB_IJNSC_ILi64EEEEEENSB_IJNSC_ILi32EEEEEEEEENS_10bfloat16_tESN_NSA_8TiledMMAINSA_8MMA_AtomIJNSA_4SM904GMMA27MMA_64x64x16_F32BF16BF16_SSILNSR_5MajorE1ELST_1ELNSR_7ScaleInE1ELSU_1EEEEEENSA_6LayoutISE_NSB_IJNSC_ILi0EEESY_SY_EEEEENSB_IJNSA_10UnderscoreES11_S11_EEEEENS7_6detail26Sm90ImplicitGemmTileTraitsINSA_13SM90_TMA_LOADENSA_14ComposedLayoutINSA_7SwizzleILi3ELi4ELi3EEENSA_18smem_ptr_flag_bitsILi16EEENSX_INSB_IJNSB_IJSI_NSC_ILi2EEEEEENSB_IJNSC_ILi8EEENSC_ILi4EEEEEENSB_IJSD_NSC_ILi18EEEEEEEEENSB_IJNSB_IJSD_NSC_ILi2048EEEEEENSB_IJSI_NSC_ILi512EEEEEENSB_IJSY_NSC_ILi4096EEEEEEEEEEEEEvEENS15_INSA_20SM90_TMA_LOAD_IM2COLENS17_IS19_S1B_NSX_INSB_IJNSB_IJSI_SD_EEES1G_S1I_EEENSB_IJNSB_IJSD_SY_EEES1N_NSB_IJSY_S1K_EEEEEEEEEEvEEEENS_8epilogue10collective6detail29Sm90TmaWarpSpecializedAdapterINS25_15DefaultEpilogueISN_NSB_IJlNSB_IJSD_lllEEESY_EEES2A_NS24_6thread17LinearCombinationISN_Li1EffLNS2B_9ScaleType4KindE0ELNS_15FloatRoundStyleE2ESN_EENS_4gemm15EpilogueDefaultEEEEEvvEEEEvNT_6ParamsE,(.L_x_170 - _ZN7cutlass13device_kernelINS_4conv6kernel13ConvUniversalINS1_16ConvProblemShapeILNS1_8OperatorE2ELi3EEENS1_10collective14CollectiveConvINS1_46MainloopSm90TmaGmmaWarpSpecializedImplicitGemmILS5_2ELi18ELi3EN4cute5tupleIJNSA_1CILi1EEESD_SD_EEENS1_36KernelImplicitTmaWarpSpecializedSm90ELi1EEENSB_IJNSC_ILi128EEENSB_IJNSC_ILi64EEEEEENSB_IJNSC_ILi32EEEEEEEEENS_10bfloat16_tESN_NSA_8TiledMMAINSA_8MMA_AtomIJNSA_4SM904GMMA27MMA_64x64x16_F32BF16BF16_SSILNSR_5MajorE1ELST_1ELNSR_7ScaleInE1ELSU_1EEEEEENSA_6LayoutISE_NSB_IJNSC_ILi0EEESY_SY_EEEEENSB_IJNSA_10UnderscoreES11_S11_EEEEENS7_6detail26Sm90ImplicitGemmTileTraitsINSA_13SM90_TMA_LOADENSA_14ComposedLayoutINSA_7SwizzleILi3ELi4ELi3EEENSA_18smem_ptr_flag_bitsILi16EEENSX_INSB_IJNSB_IJSI_NSC_ILi2EEEEEENSB_IJNSC_ILi8EEENSC_ILi4EEEEEENSB_IJSD_NSC_ILi18EEEEEEEEENSB_IJNSB_IJSD_NSC_ILi2048EEEEEENSB_IJSI_NSC_ILi512EEEEEENSB_IJSY_NSC_ILi4096EEEEEEEEEEEEEvEENS15_INSA_20SM90_TMA_LOAD_IM2COLENS17_IS19_S1B_NSX_INSB_IJNSB_IJSI_SD_EEES1G_S1I_EEENSB_IJNSB_IJSD_SY_EEES1N_NSB_IJSY_S1K_EEEEEEEEEEvEEEENS_8epilogue10collective6detail29Sm90TmaWarpSpecializedAdapterINS25_15DefaultEpilogueISN_NSB_IJlNSB_IJSD_lllEEESY_EEES2A_NS24_6thread17LinearCombinationISN_Li1EffLNS2B_9ScaleType4KindE0ELNS_15FloatRoundStyleE2ESN_EENS_4gemm15EpilogueDefaultEEEEEvvEEEEvNT_6ParamsE)
        .other          _ZN7cutlass13device_kernelINS_4conv6kernel13ConvUniversalINS1_16ConvProblemShapeILNS1_8OperatorE2ELi3EEENS1_10collective14CollectiveConvINS1_46MainloopSm90TmaGmmaWarpSpecializedImplicitGemmILS5_2ELi18ELi3EN4cute5tupleIJNSA_1CILi1EEESD_SD_EEENS1_36KernelImplicitTmaWarpSpecializedSm90ELi1EEENSB_IJNSC_ILi128EEENSB_IJNSC_ILi64EEEEEENSB_IJNSC_ILi32EEEEEEEEENS_10bfloat16_tESN_NSA_8TiledMMAINSA_8MMA_AtomIJNSA_4SM904GMMA27MMA_64x64x16_F32BF16BF16_SSILNSR_5MajorE1ELST_1ELNSR_7ScaleInE1ELSU_1EEEEEENSA_6LayoutISE_NSB_IJNSC_ILi0EEESY_SY_EEEEENSB_IJNSA_10UnderscoreES11_S11_EEEEENS7_6detail26Sm90ImplicitGemmTileTraitsINSA_13SM90_TMA_LOADENSA_14ComposedLayoutINSA_7SwizzleILi3ELi4ELi3EEENSA_18smem_ptr_flag_bitsILi16EEENSX_INSB_IJNSB_IJSI_NSC_ILi2EEEEEENSB_IJNSC_ILi8EEENSC_ILi4EEEEEENSB_IJSD_NSC_ILi18EEEEEEEEENSB_IJNSB_IJSD_NSC_ILi2048EEEEEENSB_IJSI_NSC_ILi512EEEEEENSB_IJSY_NSC_ILi4096EEEEEEEEEEEEEvEENS15_INSA_20SM90_TMA_LOAD_IM2COLENS17_IS19_S1B_NSX_INSB_IJNSB_IJSI_SD_EEES1G_S1I_EEENSB_IJNSB_IJSD_SY_EEES1N_NSB_IJSY_S1K_EEEEEEEEEEvEEEENS_8epilogue10collective6detail29Sm90TmaWarpSpecializedAdapterINS25_15DefaultEpilogueISN_NSB_IJlNSB_IJSD_lllEEESY_EEES2A_NS24_6thread17LinearCombinationISN_Li1EffLNS2B_9ScaleType4KindE0ELNS_15FloatRoundStyleE2ESN_EENS_4gemm15EpilogueDefaultEEEEEvvEEEEvNT_6ParamsE,@"STO_CUDA_ENTRY STV_DEFAULT"
_ZN7cutlass13device_kernelINS_4conv6kernel13ConvUniversalINS1_16ConvProblemShapeILNS1_8OperatorE2ELi3EEENS1_10collective14CollectiveConvINS1_46MainloopSm90TmaGmmaWarpSpecializedImplicitGemmILS5_2ELi18ELi3EN4cute5tupleIJNSA_1CILi1EEESD_SD_EEENS1_36KernelImplicitTmaWarpSpecializedSm90ELi1EEENSB_IJNSC_ILi128EEENSB_IJNSC_ILi64EEEEEENSB_IJNSC_ILi32EEEEEEEEENS_10bfloat16_tESN_NSA_8TiledMMAINSA_8MMA_AtomIJNSA_4SM904GMMA27MMA_64x64x16_F32BF16BF16_SSILNSR_5MajorE1ELST_1ELNSR_7ScaleInE1ELSU_1EEEEEENSA_6LayoutISE_NSB_IJNSC_ILi0EEESY_SY_EEEEENSB_IJNSA_10UnderscoreES11_S11_EEEEENS7_6detail26Sm90ImplicitGemmTileTraitsINSA_13SM90_TMA_LOADENSA_14ComposedLayoutINSA_7SwizzleILi3ELi4ELi3EEENSA_18smem_ptr_flag_bitsILi16EEENSX_INSB_IJNSB_IJSI_NSC_ILi2EEEEEENSB_IJNSC_ILi8EEENSC_ILi4EEEEEENSB_IJSD_NSC_ILi18EEEEEEEEENSB_IJNSB_IJSD_NSC_ILi2048EEEEEENSB_IJSI_NSC_ILi512EEEEEENSB_IJSY_NSC_ILi4096EEEEEEEEEEEEEvEENS15_INSA_20SM90_TMA_LOAD_IM2COLENS17_IS19_S1B_NSX_INSB_IJNSB_IJSI_SD_EEES1G_S1I_EEENSB_IJNSB_IJSD_SY_EEES1N_NSB_IJSY_S1K_EEEEEEEEEEvEEEENS_8epilogue10collective6detail29Sm90TmaWarpSpecializedAdapterINS25_15DefaultEpilogueISN_NSB_IJlNSB_IJSD_lllEEESY_EEES2A_NS24_6thread17LinearCombinationISN_Li1EffLNS2B_9ScaleType4KindE0ELNS_15FloatRoundStyleE2ESN_EENS_4gemm15EpilogueDefaultEEEEEvvEEEEvNT_6ParamsE:
[----:B------:R-:W-:Y:S01]  /*0000*/  LDC R1, c[0x0][0x28] ;  /* 0x00000a00ff017b82 */ /* 0x000fe20000000800 */
[----:B------:R-:W0:Y:S01]  /*0010*/  S2R R9, SR_TID.X ;  /* 0x0000000000097919 */ /* 0x000e220000002100 */
[----:B------:R-:W-:Y:S01]  /*0020*/  ELECT P0, URZ, PT ;  /* 0x00000000003f782f */ /* 0x000fe20003800000 */
[----:B------:R-:W-:Y:S01]  /*0030*/  BSSY B0, `(.L_x_0) ;  /* 0x000000f000007945 */ /* 0x000fe20003800000 */
[--C-:B0-----:R-:W-:Y:S02]  /*0040*/  SHF.R.U32.HI R0, RZ, 0x5, R9.reuse ;  /* 0x00000005ff007819 */ /* 0x101fe40000011609 */
[----:B------:R-:W-:-:S03]  /*0050*/  SHF.R.U32.HI R3, RZ, 0x7, R9 ;  /* 0x00000007ff037819 */ /* 0x000fc60000011609 */
[----:B------:R-:W0:Y:S04]  /*0060*/  SHFL.IDX PT, R2, R0, RZ, 0x1f ;  /* 0x00001fff00027589 */ /* 0x000e2800000e0000 */
[----:B------:R1:W2:Y:S01]  /*0070*/  SHFL.IDX PT, R5, R3, RZ, 0x1f ;  /* 0x00001fff03057589 */ /* 0x0002a200000e0000 */
[----:B0-----:R-:W-:-:S13]  /*0080*/  ISETP.NE.OR P0, PT, R2, RZ, !P0 ;  /* 0x000000ff0200720c */ /* 0x001fda0004705670 */
[----:B-12---:R-:W-:Y:S05]  /*0090*/  @P0 BRA `(.L_x_1) ;  /* 0x0000000000200947 */ /* 0x006fea0003800000 */
[----:B------:R-:W-:Y:S02]  /*00a0*/  ULDC.64 UR4, c[0x0][0x198] ;  /* 0x0000660000047ab9 */ /* 0x000fe40000000a00 */
[----:B------:R-:W-:Y:S02]  /*00b0*/  UIADD3 UR6, UP0, UR4, 0xf0, URZ ;  /* 0x000000f004067890 */ /* 0x000fe4000ff1e03f */
[----:B------:R-:W-:Y:S02]  /*00c0*/  UIADD3 UR4, UP1, UR4, 0x1f0, URZ ;  /* 0x000001f004047890 */ /* 0x000fe4000ff3e03f */
[----:B------:R-:W-:Y:S02]  /*00d0*/  UIADD3.X UR7, URZ, UR5, URZ, UP0, !UPT ;  /* 0x000000053f077290 */ /* 0x000fe400087fe43f */
[----:B------:R-:W-:-:S07]  /*00e0*/  UIADD3.X UR5, URZ, UR5, URZ, UP1, !UPT ;  /* 0x000000053f057290 */ /* 0x000fce0008ffe43f */
[----:B------:R0:W-:Y:S02]  /*00f0*/  UTMACCTL.PF [UR6] ;  /* 0x00000000060079b9 */ /* 0x0001e40008040000 */
[----:B------:R0:W-:Y:S02]  /*0100*/  UTMACCTL.PF [UR4] ;  /* 0x00000000040079b9 */ /* 0x0001e40008040000 */
[----:B0-----:R-:W-:Y:S01]  /*0110*/  NOP ;  /* 0x0000000000007918 */ /* 0x001fe20000000000 */
.L_x_1:
[----:B------:R-:W-:Y:S05]  /*0120*/  BSYNC B0 ;  /* 0x0000000000007941 */ /* 0x000fea0003800000 */
.L_x_0:
[----:B------:R-:W0:Y:S01]  /*0130*/  SHFL.IDX PT, R0, R0, RZ, 0x1f ;  /* 0x00001fff00007589 */ /* 0x000e2200000e0000 */
[----:B------:R-:W-:-:S04]  /*0140*/  SHF.R.S32.HI R3, RZ, 0x1f, R2 ;  /* 0x0000001fff037819 */ /* 0x000fc80000011402 */
[----:B------:R-:W-:Y:S02]  /*0150*/  LEA.HI R3, R3, R2, RZ, 0x2 ;  /* 0x0000000203037211 */ /* 0x000fe400078f10ff */
[----:B0-----:R-:W-:-:S13]  /*0160*/  ISETP.NE.AND P0, PT, R0, RZ, PT ;  /* 0x000000ff0000720c */ /* 0x001fda0003f05270 */
[----:B------:R-:W-:Y:S05]  /*0170*/  @P0 BRA `(.L_x_2) ;  /* 0x0000000000d40947 */ /* 0x000fea0003800000 */
[----:B------:R-:W-:Y:S01]  /*0180*/  ELECT P0, URZ, PT ;  /* 0x00000000003f782f */ /* 0x000fe20003800000 */
[----:B------:R-:W-:-:S12]  /*0190*/  BSSY B0, `(.L_x_2) ;  /* 0x0000033000007945 */ /* 0x000fd80003800000 */
[----:B------:R-:W-:Y:S05]  /*01a0*/  @!P0 BRA `(.L_x_3) ;  /* 0x0000000000c48947 */ /* 0x000fea0003800000 */
[----:B------:R-:W0:Y:S01]  /*01b0*/  S2UR UR8, SR_CgaCtaId ;  /* 0x00000000000879c3 */ /* 0x000e220000008800 */
[----:B------:R-:W-:Y:S01]  /*01c0*/  UMOV UR4, 0x400 ;  /* 0x0000040000047882 */ /* 0x000fe20000000000 */
[----:B------:R-:W-:Y:S01]  /*01d0*/  UMOV UR5, 0x1 ;  /* 0x0000000100057882 */ /* 0x000fe20000000000 */
[----:B------:R-:W-:Y:S02]  /*01e0*/  UMOV UR6, 0x80 ;  /* 0x0000008000067882 */ /* 0x000fe40000000000 */
[----:B------:R-:W-:-:S04]  /*01f0*/  UIADD3 UR6, -UR6, 0x100000, URZ ;  /* 0x0010000006067890 */ /* 0x000fc8000fffe13f */
[----:B------:R-:W-:Y:S02]  /*0200*/  USHF.L.U32 UR7, UR6, 0xb, URZ ;  /* 0x0000000b06077899 */ /* 0x000fe4000800063f */
[----:B------:R-:W-:Y:S02]  /*0210*/  USHF.L.U32 UR6, UR6, 0x1, URZ ;  /* 0x0000000106067899 */ /* 0x000fe4000800063f */
[----:B0-----:R-:W-:Y:S02]  /*0220*/  ULEA UR8, UR8, UR4, 0x18 ;  /* 0x0000000408087291 */ /* 0x001fe4000f8ec03f */
[----:B------:R-:W-:-:S04]  /*0230*/  UIADD3 UR4, -UR5, 0x100000, URZ ;  /* 0x0010000005047890 */ /* 0x000fc8000fffe13f */
[----:B------:R-:W-:Y:S02]  /*0240*/  USHF.L.U32 UR5, UR4, 0xb, URZ ;  /* 0x0000000b04057899 */ /* 0x000fe4000800063f */
[----:B------:R-:W-:Y:S01]  /*0250*/  USHF.L.U32 UR4, UR4, 0x1, URZ ;  /* 0x0000000104047899 */ /* 0x000fe2000800063f */
[----:B------:R-:W0:Y:S11]  /*0260*/  FENCE.VIEW.ASYNC.S ;  /* 0x00000000000073c6 */ /* 0x000e360000000000 */
[----:B0-----:R0:W1:Y:S01]  /*0270*/  SYNCS.EXCH.64 URZ, [UR8+0x36000], UR4 ;  /* 0x03600004083f75b2 */ /* 0x0010620008000100 */
[----:B------:R0:W2:Y:S01]  /*0280*/  SYNCS.EXCH.64 URZ, [UR8+0x36090], UR6 ;  /* 0x03609006083f75b2 */ /* 0x0000a20008000100 */
[----:B------:R0:W3:Y:S01]  /*0290*/  SYNCS.EXCH.64 URZ, [UR8+0x36008], UR4 ;  /* 0x03600804083f75b2 */ /* 0x0000e20008000100 */
[----:B------:R0:W4:Y:S01]  /*02a0*/  SYNCS.EXCH.64 URZ, [UR8+0x36098], UR6 ;  /* 0x03609806083f75b2 */ /* 0x0001220008000100 */
[----:B------:R0:W0:Y:S01]  /*02b0*/  SYNCS.EXCH.64 URZ, [UR8+0x36010], UR4 ;  /* 0x03601004083f75b2 */ /* 0x0000220008000100 */
        /* <DEDUP_REMOVED lines=31> */
[----:B-1234-:R-:W-:Y:S01]  /*04b0*/  NOP ;  /* 0x0000000000007918 */ /* 0x01efe20000000000 */
.L_x_3:
[----:B0-----:R-:W-:Y:S05]  /*04c0*/  BSYNC B0 ;  /* 0x0000000000007941 */ /* 0x001fea0003800000 */
.L_x_2:
[----:B------:R-:W-:Y:S01]  /*04d0*/  ULDC.64 UR4, c[0x0][0x618] ;  /* 0x0001860000047ab9 */ /* 0x000fe20000000a00 */
[----:B------:R-:W-:Y:S01]  /*04e0*/  LOP3.LUT R3, R3, 0xfffffffc, RZ, 0xc0, !PT ;  /* 0xfffffffc03037812 */ /* 0x000fe200078ec0ff */
[----:B------:R-:W-:Y:S01]  /*04f0*/  NOP ;  /* 0x0000000000007918 */ /* 0x000fe20000000000 */
[----:B------:R-:W-:Y:S01]  /*0500*/  ISETP.NE.U32.AND P0, PT, RZ, UR4, PT ;  /* 0x00000004ff007c0c */ /* 0x000fe2000bf05070 */
[----:B------:R-:W-:Y:S01]  /*0510*/  NOP ;  /* 0x0000000000007918 */ /* 0x000fe20000000000 */
[----:B------:R-:W-:Y:S01]  /*0520*/  BAR.SYNC.DEFER_BLOCKING 0x0 ;  /* 0x0000000000007b1d */ /* 0x000fe20000010000 */
[----:B------:R-:W-:Y:S01]  /*0530*/  IMAD.IADD R4, R2, 0x1, -R3 ;  /* 0x0000000102047824 */ /* 0x000fe200078e0a03 */
[----:B------:R-:W-:Y:S02]  /*0540*/  ISETP.NE.AND.EX P0, PT, RZ, UR5, PT, P0 ;  /* 0x00000005ff007c0c */ /* 0x000fe4000bf05300 */
[C---:B------:R-:W-:Y:S02]  /*0550*/  ISETP.NE.AND P2, PT, R5.reuse, 0x1, PT ;  /* 0x000000010500780c */ /* 0x040fe40003f45270 */
[----:B------:R-:W-:Y:S01]  /*0560*/  LOP3.LUT P1, RZ, R5, R4, RZ, 0xfc, !PT ;  /* 0x0000000405ff7212 */ /* 0x000fe2000782fcff */
[----:B------:R-:W-:-:S03]  /*0570*/  ULDC.64 UR12, c[0x0][0x208] ;  /* 0x00008200000c7ab9 */ /* 0x000fc60000000a00 */
[----:B------:R-:W-:-:S04]  /*0580*/  SEL R0, RZ, 0x1, P1 ;  /* 0x00000001ff007807 */ /* 0x000fc80000800000 */
[----:B------:R-:W-:Y:S01]  /*0590*/  SEL R0, R0, 0x2, P2 ;  /* 0x0000000200007807 */ /* 0x000fe20001000000 */
[----:B------:R-:W-:Y:S06]  /*05a0*/  @!P0 BRA `(.L_x_4) ;  /* 0x00000000001c8947 */ /* 0x000fec0003800000 */
[----:B------:R-:W0:Y:S02]  /*05b0*/  LDC.64 R2, c[0x0][0x618] ;  /* 0x00018600ff027b82 */ /* 0x000e240000000a00 */
[----:B0-----:R-:W2:Y:S02]  /*05c0*/  LDG.E.64 R2, desc[UR12][R2.64] ;  /* 0x0000000c02027981 */ /* 0x001ea4000c1e1b00 */
[----:B--2---:R-:W-:-:S04]  /*05d0*/  ISETP.NE.U32.AND P0, PT, R2, RZ, PT ;  /* 0x000000ff0200720c */ /* 0x004fc80003f05070 */
[----:B------:R-:W-:-:S13]  /*05e0*/  ISETP.NE.AND.EX P0, PT, R3, RZ, PT, P0 ;  /* 0x000000ff0300720c */ /* 0x000fda0003f05300 */
[----:B------:R-:W-:Y:S05]  /*05f0*/  @!P0 BRA `(.L_x_4) ;  /* 0x0000000000088947 */ /* 0x000fea0003800000 */
[----:B------:R2:W5:Y:S01]  /*0600*/  LD.E R89, desc[UR12][R2.64] ;  /* 0x0000000c02597980 */ /* 0x000562000c101900 */
[----:B------:R-:W-:Y:S05]  /*0610*/  BRA `(.L_x_5) ;  /* 0x0000000000207947 */ /* 0x000fea0003800000 */
.L_x_4:
[----:B------:R-:W-:Y:S02]  /*0620*/  ULDC.64 UR4, c[0x0][0x608] ;  /* 0x0001820000047ab9 */ /* 0x000fe40000000a00 */
[----:B------:R-:W-:-:S04]  /*0630*/  ISETP.NE.U32.AND P0, PT, RZ, UR4, PT ;  /* 0x00000004ff007c0c */ /* 0x000fc8000bf05070 */
[----:B------:R-:W-:-:S13]  /*0640*/  ISETP.NE.AND.EX P0, PT, RZ, UR5, PT, P0 ;  /* 0x00000005ff007c0c */ /* 0x000fda000bf05300 */
[----:B------:R-:W-:Y:S05]  /*0650*/  @!P0 BRA `(.L_x_6) ;  /* 0x00000000000c8947 */ /* 0x000fea0003800000 */
[----:B------:R-:W0:Y:S02]  /*0660*/  LDC.64 R2, c[0x0][0x608] ;  /* 0x00018200ff027b82 */ /* 0x000e240000000a00 */
[----:B0-----:R0:W5:Y:S01]  /*0670*/  LDG.E R89, desc[UR12][R2.64] ;  /* 0x0000000c02597981 */ /* 0x001162000c1e1900 */
[----:B------:R-:W-:Y:S05]  /*0680*/  BRA `(.L_x_5) ;  /* 0x0000000000047947 */ /* 0x000fea0003800000 */
.L_x_6:
[----:B------:R-:W1:Y:S02]  /*0690*/  LDC R89, c[0x0][0x600] ;  /* 0x00018000ff597b82 */ /* 0x000e640000000800 */
.L_x_5:
[----:B------:R-:W-:Y:S02]  /*06a0*/  ULDC.64 UR4, c[0x0][0x620] ;  /* 0x0001880000047ab9 */ /* 0x000fe40000000a00 */
[----:B------:R-:W-:-:S04]  /*06b0*/  ISETP.NE.U32.AND P0, PT, RZ, UR4, PT ;  /* 0x00000004ff007c0c */ /* 0x000fc8000bf05070 */
[----:B------:R-:W-:-:S13]  /*06c0*/  ISETP.NE.AND.EX P0, PT, RZ, UR5, PT, P0 ;  /* 0x00000005ff007c0c */ /* 0x000fda000bf05300 */
[----:B------:R-:W-:Y:S05]  /*06d0*/  @!P0 BRA `(.L_x_7) ;  /* 0x00000000001c8947 */ /* 0x000fea0003800000 */
[----:B0-2---:R-:W0:Y:S02]  /*06e0*/  LDC.64 R2, c[0x0][0x620] ;  /* 0x00018800ff027b82 */ /* 0x005e240000000a00 */
[----:B0-----:R-:W2:Y:S02]  /*06f0*/  LDG.E.64 R2, desc[UR12][R2.64] ;  /* 0x0000000c02027981 */ /* 0x001ea4000c1e1b00 */
[----:B--2---:R-:W-:-:S04]  /*0700*/  ISETP.NE.U32.AND P0, PT, R2, RZ, PT ;  /* 0x000000ff0200720c */ /* 0x004fc80003f05070 */
[----:B------:R-:W-:-:S13]  /*0710*/  ISETP.NE.AND.EX P0, PT, R3, RZ, PT, P0 ;  /* 0x000000ff0300720c */ /* 0x000fda0003f05300 */
[----:B------:R-:W-:Y:S05]  /*0720*/  @!P0 BRA `(.L_x_7) ;  /* 0x0000000000088947 */ /* 0x000fea0003800000 */
[----:B------:R0:W5:Y:S01]  /*0730*/  LD.E R90, desc[UR12][R2.64] ;  /* 0x0000000c025a7980 */ /* 0x000162000c101900 */
[----:B------:R-:W-:Y:S05]  /*0740*/  BRA `(.L_x_8) ;  /* 0x0000000000207947 */ /* 0x000fea0003800000 */
.L_x_7:
[----:B------:R-:W-:Y:S02]  /*0750*/  ULDC.64 UR4, c[0x0][0x610] ;  /* 0x0001840000047ab9 */ /* 0x000fe40000000a00 */
[----:B------:R-:W-:-:S04]  /*0760*/  ISETP.NE.U32.AND P0, PT, RZ, UR4, PT ;  /* 0x00000004ff007c0c */ /* 0x000fc8000bf05070 */
[----:B------:R-:W-:-:S13]  /*0770*/  ISETP.NE.AND.EX P0, PT, RZ, UR5, PT, P0 ;  /* 0x00000005ff007c0c */ /* 0x000fda000bf05300 */
[----:B------:R-:W-:Y:S05]  /*0780*/  @!P0 BRA `(.L_x_9) ;  /* 0x00000000000c8947 */ /* 0x000fea0003800000 */
[----:B------:R-:W3:Y:S02]  /*0790*/  LDC.64 R90, c[0x0][0x610] ;  /* 0x00018400ff5a7b82 */ /* 0x000ee40000000a00 */
[----:B---3--:R4:W5:Y:S01]  /*07a0*/  LDG.E R90, desc[UR12][R90.64] ;  /* 0x0000000c5a5a7981 */ /* 0x008962000c1e1900 */
[----:B------:R-:W-:Y:S05]  /*07b0*/  BRA `(.L_x_8) ;  /* 0x0000000000047947 */ /* 0x000fea0003800000 */
.L_x_9:
[----:B------:R-:W3:Y:S02]  /*07c0*/  LDC R90, c[0x0][0x604] ;  /* 0x00018100ff5a7b82 */ /* 0x000ee40000000800 */
.L_x_8:
[----:B0-2---:R-:W0:Y:S01]  /*07d0*/  LDC R2, c[0x0][0x4d8] ;  /* 0x00013600ff027b82 */ /* 0x005e220000000800 */
[----:B------:R-:W2:Y:S07]  /*07e0*/  S2R R10, SR_CTAID.Y ;  /* 0x00000000000a7919 */ /* 0x000eae0000002600 */
[----:B------:R-:W1:Y:S08]  /*07f0*/  LDC R95, c[0x0][0x4dc] ;  /* 0x00013700ff5f7b82 */ /* 0x000e700000000800 */
[----:B------:R-:W4:Y:S01]  /*0800*/  LDC R20, c[0x0][0x4e0] ;  /* 0x00013800ff147b82 */ /* 0x000f220000000800 */
[----:B0-----:R-:W-:-:S05]  /*0810*/  VIADD R2, R2, 0x3f ;  /* 0x0000003f02027836 */ /* 0x001fca0000000000 */
[----:B------:R-:W-:Y:S02]  /*0820*/  SHF.R.S32.HI R3, RZ, 0x1f, R2 ;  /* 0x0000001fff037819 */ /* 0x000fe40000011402 */
[----:B-1----:R-:W-:Y:S02]  /*0830*/  IABS R14, R95 ;  /* 0x0000005f000e7213 */ /* 0x002fe40000000000 */
[----:B------:R-:W-:-:S04]  /*0840*/  LEA.HI R3, R3, R2, RZ, 0x6 ;  /* 0x0000000203037211 */ /* 0x000fc800078f30ff */
[----:B------:R-:W-:-:S04]  /*0850*/  SHF.R.S32.HI R97, RZ, 0x6, R3 ;  /* 0x00000006ff617819 */ /* 0x000fc80000011403 */
[-C--:B------:R-:W-:Y:S02]  /*0860*/  IABS R12, R97.reuse ;  /* 0x00000061000c7213 */ /* 0x080fe40000000000 */
[----:B------:R-:W-:Y:S02]  /*0870*/  IABS R8, R97 ;  /* 0x0000006100087213 */ /* 0x000fe40000000000 */
[----:B------:R-:W0:Y:S03]  /*0880*/  I2F.RP R6, R12 ;  /* 0x0000000c00067306 */ /* 0x000e260000209400 */
[----:B------:R-:W-:-:S05]  /*0890*/  IMAD.MOV R11, RZ, RZ, -R8 ;  /* 0x000000ffff0b7224 */ /* 0x000fca00078e0a08 */
[----:B0-----:R-:W0:Y:S02]  /*08a0*/  MUFU.RCP R6, R6 ;  /* 0x0000000600067308 */ /* 0x001e240000001000 */
[----:B0-----:R-:W-:Y:S01]  /*08b0*/  VIADD R2, R6, 0xffffffe ;  /* 0x0ffffffe06027836 */ /* 0x001fe20000000000 */
[----:B--2---:R-:W-:-:S05]  /*08c0*/  IABS R6, R10 ;  /* 0x0000000a00067213 */ /* 0x004fca0000000000 */
[----:B------:R0:W1:Y:S02]  /*08d0*/  F2I.FTZ.U32.TRUNC.NTZ R3, R2 ;  /* 0x0000000200037305 */ /* 0x000064000021f000 */
[----:B0-----:R-:W-:Y:S02]  /*08e0*/  IMAD.MOV.U32 R2, RZ, RZ, RZ ;  /* 0x000000ffff027224 */ /* 0x001fe400078e00ff */
[----:B-1----:R-:W-:-:S04]  /*08f0*/  IMAD.MOV R7, RZ, RZ, -R3 ;  /* 0x000000ffff077224 */ /* 0x002fc800078e0a03 */
[----:B------:R-:W-:-:S04]  /*0900*/  IMAD R7, R7, R12, RZ ;  /* 0x0000000c07077224 */ /* 0x000fc800078e02ff */
[----:B------:R-:W-:Y:S02]  /*0910*/  IMAD.HI.U32 R3, R3, R7, R2 ;  /* 0x0000000703037227 */ /* 0x000fe400078e0002 */
[----:B------:R-:W0:Y:S04]  /*0920*/  I2F.RP R7, R14 ;  /* 0x0000000e00077306 */ /* 0x000e280000209400 */
[----:B------:R-:W-:-:S04]  /*0930*/  IMAD.HI.U32 R2, R3, R6, RZ ;  /* 0x0000000603027227 */ /* 0x000fc800078e00ff */
[----:B------:R-:W-:Y:S01]  /*0940*/  IMAD R3, R2, R11, R6 ;  /* 0x0000000b02037224 */ /* 0x000fe200078e0206 */
[----:B------:R-:W-:Y:S02]  /*0950*/  LOP3.LUT R6, R10, R97, RZ, 0x3c, !PT ;  /* 0x000000610a067212 */ /* 0x000fe400078e3cff */
[----:B----4-:R-:W-:Y:S02]  /*0960*/  IABS R11, R20 ;  /* 0x00000014000b7213 */ /* 0x010fe40000000000 */
[----:B------:R-:W-:Y:S01]  /*0970*/  ISETP.GT.U32.AND P1, PT, R12, R3, PT ;  /* 0x000000030c00720c */ /* 0x000fe20003f24070 */
[----:B0-----:R-:W0:Y:S01]  /*0980*/  MUFU.RCP R7, R7 ;  /* 0x0000000700077308 */ /* 0x001e220000001000 */
[----:B------:R-:W-:-:S11]  /*0990*/  ISETP.GE.AND P2, PT, R6, RZ, PT ;  /* 0x000000ff0600720c */ /* 0x000fd60003f46270 */
[----:B------:R-:W-:Y:S02]  /*09a0*/  @!P1 IMAD.IADD R3, R3, 0x1, -R12 ;  /* 0x0000000103039824 */ /* 0x000fe400078e0a0c */
[----:B------:R-:W-:Y:S01]  /*09b0*/  @!P1 VIADD R2, R2, 0x1 ;  /* 0x0000000102029836 */ /* 0x000fe20000000000 */
[----:B------:R-:W-:Y:S02]  /*09c0*/  ISETP.NE.AND P1, PT, R97, RZ, PT ;  /* 0x000000ff6100720c */ /* 0x000fe40003f25270 */
[----:B------:R-:W-:Y:S01]  /*09d0*/  ISETP.GE.U32.AND P0, PT, R3, R12, PT ;  /* 0x0000000c0300720c */ /* 0x000fe20003f06070 */
[----:B0-----:R-:W-:-:S04]  /*09e0*/  VIADD R8, R7, 0xffffffe ;  /* 0x0ffffffe07087836 */ /* 0x001fc80000000000 */
[----:B------:R-:W0:Y:S08]  /*09f0*/  F2I.FTZ.U32.TRUNC.NTZ R3, R8 ;  /* 0x0000000800037305 */ /* 0x000e30000021f000 */
[----:B------:R-:W-:-:S04]  /*0a00*/  @P0 VIADD R2, R2, 0x1 ;  /* 0x0000000102020836 */ /* 0x000fc80000000000 */
[----:B------:R-:W-:Y:S02]  /*0a10*/  IMAD.MOV.U32 R12, RZ, RZ, R2 ;  /* 0x000000ffff0c7224 */ /* 0x000fe400078e0002 */
[----:B------:R-:W-:Y:S02]  /*0a20*/  IMAD.MOV.U32 R2, RZ, RZ, RZ ;  /* 0x000000ffff027224 */ /* 0x000fe400078e00ff */
[----:B0-----:R-:W-:Y:S02]  /*0a30*/  IMAD.MOV R7, RZ, RZ, -R3 ;  /* 0x000000ffff077224 */ /* 0x001fe400078e0a03 */
[----:B------:R-:W-:Y:S01]  /*0a40*/  @!P2 IMAD.MOV R12, RZ, RZ, -R12 ;  /* 0x000000ffff0ca224 */ /* 0x000fe200078e0a0c */
[----:B------:R-:W-:Y:S01]  /*0a50*/  @!P1 LOP3.LUT R12, RZ, R97, RZ, 0x33, !PT ;  /* 0x00000061ff0c9212 */ /* 0x000fe200078e33ff */
[----:B------:R-:W-:-:S03]  /*0a60*/  IMAD R7, R7, R14, RZ ;  /* 0x0000000e07077224 */ /* 0x000fc600078e02ff */
[----:B------:R-:W-:Y:S01]  /*0a70*/  IABS R6, R12 ;  /* 0x0000000c00067213 */ /* 0x000fe20000000000 */
[----:B------:R-:W-:Y:S02]  /*0a80*/  IMAD.HI.U32 R2, R3, R7, R2 ;  /* 0x0000000703027227 */ /* 0x000fe400078e0002 */
[----:B------:R-:W0:Y:S02]  /*0a90*/  I2F.RP R7, R11 ;  /* 0x0000000b00077306 */ /* 0x000e240000209400 */
[----:B------:R-:W-:-:S04]  /*0aa0*/  IMAD.MOV.U32 R3, RZ, RZ, R6 ;  /* 0x000000ffff037224 */ /* 0x000fc800078e0006 */
[----:B------:R-:W-:-:S04]  /*0ab0*/  IMAD.HI.U32 R2, R2, R3, RZ ;  /* 0x0000000302027227 */ /* 0x000fc800078e00ff */
[----:B------:R-:W-:-:S04]  /*0ac0*/  IMAD.MOV R6, RZ, RZ, -R2 ;  /* 0x000000ffff067224 */ /* 0x000fc800078e0a02 */
[----:B------:R-:W-:Y:S01]  /*0ad0*/  IMAD R3, R14, R6, R3 ;  /* 0x000000060e037224 */ /* 0x000fe200078e0203 */
[----:B0-----:R-:W0:Y:S01]  /*0ae0*/  MUFU.RCP R7, R7 ;  /* 0x0000000700077308 */ /* 0x001e220000001000 */
[----:B------:R-:W-:-:S03]  /*0af0*/  LOP3.LUT R6, R12, R95, RZ, 0x3c, !PT ;  /* 0x0000005f0c067212 */ /* 0x000fc600078e3cff */
[----:B------:R-:W-:Y:S02]  /*0b00*/  ISETP.GT.U32.AND P1, PT, R14, R3, PT ;  /* 0x000000030e00720c */ /* 0x000fe40003f24070 */
[----:B------:R-:W-:-:S11]  /*0b10*/  ISETP.GE.AND P2, PT, R6, RZ, PT ;  /* 0x000000ff0600720c */ /* 0x000fd60003f46270 */
[----:B------:R-:W-:Y:S02]  /*0b20*/  @!P1 IMAD.IADD R3, R3, 0x1, -R14 ;  /* 0x0000000103039824 */ /* 0x000fe400078e0a0e */
[----:B0-----:R-:W-:Y:S02]  /*0b30*/  VIADD R8, R7, 0xffffffe ;  /* 0x0ffffffe07087836 */ /* 0x001fe40000000000 */
[----:B------:R-:W-:Y:S01]  /*0b40*/  @!P1 VIADD R2, R2, 0x1 ;  /* 0x0000000102029836 */ /* 0x000fe20000000000 */
[----:B------:R-:W-:Y:S02]  /*0b50*/  ISETP.GE.U32.AND P0, PT, R3, R14, PT ;  /* 0x0000000e0300720c */ /* 0x000fe40003f06070 */
[----:B------:R-:W0:Y:S01]  /*0b60*/  F2I.FTZ.U32.TRUNC.NTZ R3, R8 ;  /* 0x0000000800037305 */ /* 0x000e22000021f000 */
[----:B------:R-:W-:Y:S01]  /*0b70*/  ISETP.NE.AND P1, PT, R95, RZ, PT ;  /* 0x000000ff5f00720c */ /* 0x000fe20003f25270 */
[----:B------:R-:W1:Y:S09]  /*0b80*/  LDC R14, c[0x0][0x294] ;  /* 0x0000a500ff0e7b82 */ /* 0x000e720000000800 */
[----:B------:R-:W-:-:S04]  /*0b90*/  @P0 VIADD R2, R2, 0x1 ;  /* 0x0000000102020836 */ /* 0x000fc80000000000 */
[----:B------:R-:W-:Y:S02]  /*0ba0*/  IMAD.MOV.U32 R13, RZ, RZ, R2 ;  /* 0x000000ffff0d7224 */ /* 0x000fe400078e0002 */
[----:B0-----:R-:W-:Y:S02]  /*0bb0*/  IMAD.MOV R2, RZ, RZ, -R3 ;  /* 0x000000ffff027224 */ /* 0x001fe400078e0a03 */
[----:B------:R-:W-:Y:S01]  /*0bc0*/  @!P2 IMAD.MOV R13, RZ, RZ, -R13 ;  /* 0x000000ffff0da224 */ /* 0x000fe200078e0a0d */
[----:B------:R-:W-:Y:S01]  /*0bd0*/  @!P1 LOP3.LUT R13, RZ, R95, RZ, 0x33, !PT ;  /* 0x0000005fff0d9212 */ /* 0x000fe200078e33ff */
[----:B------:R-:W-:Y:S02]  /*0be0*/  IMAD R7, R2, R11, RZ ;  /* 0x0000000b02077224 */ /* 0x000fe400078e02ff */
[----:B------:R-:W-:Y:S01]  /*0bf0*/  IMAD.MOV.U32 R2, RZ, RZ, RZ ;  /* 0x000000ffff027224 */ /* 0x000fe200078e00ff */
[----:B------:R-:W-:Y:S01]  /*0c00*/  IABS R6, R13 ;  /* 0x0000000d00067213 */ /* 0x000fe20000000000 */
[----:B------:R-:W-:-:S02]  /*0c10*/  IMAD.MOV R8, RZ, RZ, -R13 ;  /* 0x000000ffff087224 */ /* 0x000fc400078e0a0d */
[----:B------:R-:W-:-:S04]  /*0c20*/  IMAD.HI.U32 R2, R3, R7, R2 ;  /* 0x0000000703027227 */ /* 0x000fc800078e0002 */
[----:B------:R-:W-:Y:S02]  /*0c30*/  IMAD.MOV.U32 R3, RZ, RZ, R6 ;  /* 0x000000ffff037224 */ /* 0x000fe400078e0006 */
[----:B------:R-:W-:Y:S02]  /*0c40*/  IMAD.MOV R6, RZ, RZ, -R12 ;  /* 0x000000ffff067224 */ /* 0x000fe400078e0a0c */
[----:B------:R-:W-:-:S04]  /*0c50*/  IMAD.HI.U32 R94, R2, R3, RZ ;  /* 0x00000003025e7227 */ /* 0x000fc800078e00ff */
[----:B------:R-:W-:Y:S02]  /*0c60*/  IMAD.MOV R2, RZ, RZ, -R94 ;  /* 0x000000ffff027224 */ /* 0x000fe400078e0a5e */
[----:B------:R-:W-:Y:S02]  /*0c70*/  IMAD R97, R97, R6, R10 ;  /* 0x0000000661617224 */ /* 0x000fe400078e020a */
[----:B------:R-:W-:Y:S02]  /*0c80*/  IMAD R2, R11, R2, R3 ;  /* 0x000000020b027224 */ /* 0x000fe400078e0203 */
[----:B------:R-:W-:-:S03]  /*0c90*/  IMAD R95, R95, R8, R12 ;  /* 0x000000085f5f7224 */ /* 0x000fc600078e020c */
[----:B------:R-:W-:-:S13]  /*0ca0*/  ISETP.GT.U32.AND P1, PT, R11, R2, PT ;  /* 0x000000020b00720c */ /* 0x000fda0003f24070 */
[----:B------:R-:W-:Y:S02]  /*0cb0*/  @!P1 IMAD.IADD R2, R2, 0x1, -R11 ;  /* 0x0000000102029824 */ /* 0x000fe400078e0a0b */
[----:B------:R-:W-:Y:S01]  /*0cc0*/  @!P1 VIADD R94, R94, 0x1 ;  /* 0x000000015e5e9836 */ /* 0x000fe20000000000 */
[----:B------:R-:W-:Y:S02]  /*0cd0*/  ISETP.NE.AND P1, PT, R20, RZ, PT ;  /* 0x000000ff1400720c */ /* 0x000fe40003f25270 */
[----:B------:R-:W-:Y:S02]  /*0ce0*/  ISETP.GE.U32.AND P0, PT, R2, R11, PT ;  /* 0x0000000b0200720c */ /* 0x000fe40003f06070 */
[----:B------:R-:W-:-:S04]  /*0cf0*/  LOP3.LUT R2, R13, R20, RZ, 0x3c, !PT ;  /* 0x000000140d027212 */ /* 0x000fc800078e3cff */
[----:B------:R-:W-:Y:S01]  /*0d00*/  ISETP.GE.AND P2, PT, R2, RZ, PT ;  /* 0x000000ff0200720c */ /* 0x000fe20003f46270 */
[----:B-1----:R-:W-:-:S05]  /*0d10*/  VIADD R2, R14, 0x1f ;  /* 0x0000001f0e027836 */ /* 0x002fca0000000000 */
[----:B------:R-:W-:Y:S01]  /*0d20*/  SHF.R.S32.HI R3, RZ, 0x1f, R2 ;  /* 0x0000001fff037819 */ /* 0x000fe20000011402 */
[----:B------:R-:W-:Y:S01]  /*0d30*/  @P0 VIADD R94, R94, 0x1 ;  /* 0x000000015e5e0836 */ /* 0x000fe20000000000 */
[----:B------:R-:W-:Y:S02]  /*0d40*/  ISETP.NE.AND P0, PT, R5, RZ, PT ;  /* 0x000000ff0500720c */ /* 0x000fe40003f05270 */
[----:B------:R-:W-:-:S03]  /*0d50*/  LEA.HI R3, R3, R2, RZ, 0x5 ;  /* 0x0000000203037211 */ /* 0x000fc600078f28ff */
[----:B------:R-:W-:Y:S01]  /*0d60*/  @!P2 IMAD.MOV R94, RZ, RZ, -R94 ;  /* 0x000000ffff5ea224 */ /* 0x000fe200078e0a5e */
[----:B------:R-:W-:-:S05]  /*0d70*/  @!P1 LOP3.LUT R94, RZ, R20, RZ, 0x33, !PT ;  /* 0x00000014ff5e9212 */ /* 0x000fca00078e33ff */
[----:B------:R-:W-:-:S04]  /*0d80*/  IMAD.MOV R7, RZ, RZ, -R94 ;  /* 0x000000ffff077224 */ /* 0x000fc800078e0a5e */
[----:B------:R-:W-:Y:S01]  /*0d90*/  IMAD R20, R20, R7, R13 ;  /* 0x0000000714147224 */ /* 0x000fe200078e020d */
[----:B------:R-:W-:Y:S01]  /*0da0*/  SHF.R.S32.HI R7, RZ, 0x5, R3 ;  /* 0x00000005ff077819 */ /* 0x000fe20000011403 */
[----:B------:R-:W-:Y:S06]  /*0db0*/  @!P0 BRA `(.L_x_10) ;  /* 0x0000005800808947 */ /* 0x000fec0003800000 */
[----:B------:R-:W-:-:S13]  /*0dc0*/  ISETP.NE.AND P0, PT, R5, 0x1, PT ;  /* 0x000000010500780c */ /* 0x000fda0003f05270 */
[----:B------:R-:W-:Y:S05]  /*0dd0*/  @P0 EXIT ;  /* 0x000000000000094d */ /* 0x000fea0003800000 */
[----:B------:R-:W-:Y:S01]  /*0de0*/  ISETP.GE.AND P0, PT, R14, 0x1, PT ;  /* 0x000000010e00780c */ /* 0x000fe20003f06270 */
[----:B------:R-:W-:Y:S01]  /*0df0*/  UMOV UR4, URZ ;  /* 0x0000003f00047c82 */ /* 0x000fe20008000000 */
[----:B------:R-:W-:Y:S02]  /*0e00*/  CS2R R54, SRZ ;  /* 0x0000000000367805 */ /* 0x000fe4000001ff00 */
[----:B------:R-:W-:Y:S02]  /*0e10*/  CS2R R56, SRZ ;  /* 0x0000000000387805 */ /* 0x000fe4000001ff00 */
[----:B------:R-:W-:Y:S02]  /*0e20*/  CS2R R58, SRZ ;  /* 0x00000000003a7805 */ /* 0x000fe4000001ff00 */
[----:B------:R-:W-:Y:S02]  /*0e30*/  CS2R R60, SRZ ;  /* 0x00000000003c7805 */ /* 0x000fe4000001ff00 */
[----:B------:R-:W-:-:S02]  /*0e40*/  CS2R R62, SRZ ;  /* 0x00000000003e7805 */ /* 0x000fc4000001ff00 */
[----:B------:R-:W-:Y:S02]  /*0e50*/  CS2R R64, SRZ ;  /* 0x0000000000407805 */ /* 0x000fe4000001ff00 */
        /* <DEDUP_REMOVED lines=25> */
[----:B------:R-:W-:Y:S01]  /*0ff0*/  CS2R R52, SRZ ;  /* 0x0000000000347805 */ /* 0x000fe2000001ff00 */
[----:B------:R-:W-:Y:S06]  /*1000*/  @!P0 BRA `(.L_x_11) ;  /* 0x0000000000988947 */ /* 0x000fec0003800000 */
[----:B------:R-:W-:-:S04]  /*1010*/  LOP3.LUT R2, R0, 0x1, RZ, 0xfc, !PT ;  /* 0x0000000100027812 */ /* 0x000fc800078efcff */
[----:B------:R-:W-:-:S13]  /*1020*/  ISETP.NE.AND P0, PT, R2, 0x3, PT ;  /* 0x000000030200780c */ /* 0x000fda0003f05270 */
[----:B------:R-:W-:Y:S05]  /*1030*/  @!P0 BRA `(.L_x_12) ;  /* 0x0000000000048947 */ /* 0x000fea0003800000 */
[----:B------:R-:W-:Y:S01]  /*1040*/  BPT.TRAP 0x1 ;  /* 0x000000040000795c */ /* 0x000fe20000300000 */
.L_x_12:
[----:B------:R-:W0:Y:S01]  /*1050*/  S2UR UR5, SR_CgaCtaId ;  /* 0x00000000000579c3 */ /* 0x000e220000008800 */
[----:B------:R-:W-:Y:S01]  /*1060*/  SHF.L.U32 R2, RZ, 0x1f, RZ ;  /* 0x0000001fff027819 */ /* 0x000fe200000006ff */
[----:B------:R-:W-:Y:S02]  /*1070*/  UMOV UR4, 0x400 ;  /* 0x0000040000047882 */ /* 0x000fe40000000000 */
[----:B0-----:R-:W-:-:S12]  /*1080*/  ULEA UR4, UR5, UR4, 0x18 ;  /* 0x0000000405047291 */ /* 0x001fd8000f8ec03f */
.L_x_13:
[----:B0-----:R-:W-:-:S04]  /*1090*/  IMAD.U32 R3, RZ, RZ, UR4 ;  /* 0x00000004ff037e24 */ /* 0x001fc8000f8e00ff */
[----:B------:R0:W1:Y:S03]  /*10a0*/  SYNCS.PHASECHK.TRANS64.TRYWAIT P0, [R3+URZ+0x36000], R2 ;  /* 0x03600002030075a7 */ /* 0x000066000800017f */
[----:B-1----:R-:W-:Y:S05]  /*10b0*/  @!P0 NANOSLEEP.SYNCS 0x989680 ;  /* 0x009896800000895d */ /* 0x002fea0003900000 */
[----:B------:R-:W1:Y:S02]  /*10c0*/  @!P0 SYNCS.PHASECHK.TRANS64 P0, [R3+URZ+0x36000], R2 ;  /* 0x03600002030085a7 */ /* 0x000e64000800007f */
[----:B-1----:R-:W-:Y:S05]  /*10d0*/  @!P0 BRA `(.L_x_13) ;  /* 0xfffffffc00ec8947 */ /* 0x002fea000383ffff */
[----:B------:R-:W-:Y:S01]  /*10e0*/  UIADD3 UR5, UR4, 0x24000, URZ ;  /* 0x0002400004057890 */ /* 0x000fe2000fffe03f */
[----:B------:R-:W-:Y:S01]  /*10f0*/  WARPGROUP.ARRIVE ;  /* 0x00000000000079c5 */ /* 0x000fe20000000000 */
[----:B------:R-:W-:Y:S02]  /*1100*/  USHF.R.U32.HI UR4, URZ, 0x4, UR4 ;  /* 0x000000043f047899 */ /* 0x000fe40008011604 */
[----:B------:R-:W-:Y:S02]  /*1110*/  USHF.R.U32.HI UR5, URZ, 0x4, UR5 ;  /* 0x000000043f057899 */ /* 0x000fe40008011605 */
[----:B------:R-:W-:Y:S02]  /*1120*/  ULOP3.LUT UR8, UR4, 0x3fff, URZ, 0xc0, !UPT ;  /* 0x00003fff04087892 */ /* 0x000fe4000f8ec03f */
[----:B------:R-:W-:Y:S02]  /*1130*/  ULOP3.LUT UR9, UR5, 0x3fff, URZ, 0xc0, !UPT ;  /* 0x00003fff05097892 */ /* 0x000fe4000f8ec03f */
[----:B------:R-:W-:Y:S01]  /*1140*/  UIADD3 UR10, UR8, 0x100, URZ ;  /* 0x00000100080a7890 */ /* 0x000fe2000fffe03f */
[----:B------:R-:W-:-:S02]  /*1150*/  UMOV UR5, 0x40000040 ;  /* 0x4000004000057882 */ /* 0x000fc40000000000 */
[----:B------:R-:W-:Y:S01]  /*1160*/  UMOV UR4, UR8 ;  /* 0x0000000800047c82 */ /* 0x000fe20008000000 */
[----:B------:R-:W-:Y:S01]  /*1170*/  UMOV UR7, 0x40000040 ;  /* 0x4000004000077882 */ /* 0x000fe20000000000 */
[----:B------:R-:W-:Y:S02]  /*1180*/  UMOV UR6, UR9 ;  /* 0x0000000900067c82 */ /* 0x000fe40008000000 */
[----:B------:R-:W-:Y:S01]  /*1190*/  HGMMA.64x64x16.F32.BF16 R56, gdesc[UR4].tnspA.tnspB, RZ, !UPT ;  /* 0x60e00000043879f0 */ /* 0x000fe2000c7018ff */
[----:B------:R-:W-:Y:S01]  /*11a0*/  UMOV UR4, UR10 ;  /* 0x0000000a00047c82 */ /* 0x000fe20008000000 */
[----:B------:R-:W-:Y:S02]  /*11b0*/  UMOV UR5, 0x40000040 ;  /* 0x4000004000057882 */ /* 0x000fe40000000000 */
[----:B------:R-:W-:Y:S01]  /*11c0*/  HGMMA.64x64x16.F32.BF16 R24, gdesc[UR4].tnspA.tnspB, RZ, !UPT ;  /* 0x60e00000041879f0 */ /* 0x000fe2000c7018ff */
[----:B------:R-:W-:Y:S02]  /*11d0*/  UIADD3 UR4, UR8, 0x80, URZ ;  /* 0x0000008008047890 */ /* 0x000fe4000fffe03f */
[----:B------:R-:W-:-:S02]  /*11e0*/  UIADD3 UR6, UR9, 0x80, URZ ;  /* 0x0000008009067890 */ /* 0x000fc4000fffe03f */
[----:B------:R-:W-:Y:S01]  /*11f0*/  UIADD3 UR8, UR8, 0x180, URZ ;  /* 0x0000018008087890 */ /* 0x000fe2000fffe03f */
[----:B------:R-:W-:Y:S01]  /*1200*/  UMOV UR5, 0x40000040 ;  /* 0x4000004000057882 */ /* 0x000fe20000000000 */
[----:B------:R-:W-:-:S05]  /*1210*/  UMOV UR7, 0x40000040 ;  /* 0x4000004000077882 */ /* 0x000fca0000000000 */
[----:B------:R-:W-:Y:S01]  /*1220*/  HGMMA.64x64x16.F32.BF16 R56, gdesc[UR4].tnspA.tnspB, R56 ;  /* 0x60e00000043879f0 */ /* 0x000fe20008701838 */
[----:B------:R-:W-:Y:S01]  /*1230*/  UMOV UR4, UR8 ;  /* 0x0000000800047c82 */ /* 0x000fe20008000000 */
[----:B------:R-:W-:Y:S02]  /*1240*/  UMOV UR5, 0x40000040 ;  /* 0x4000004000057882 */ /* 0x000fe40000000000 */
[----:B------:R-:W-:Y:S01]  /*1250*/  HGMMA.64x64x16.F32.BF16 R24, gdesc[UR4].tnspA.tnspB, R24, gsb0 ;  /* 0x60e00000041879f0 */ /* 0x000fe20008001818 */
[----:B------:R-:W-:-:S05]  /*1260*/  UMOV UR4, 0x1 ;  /* 0x0000000100047882 */ /* 0x000fca0000000000 */
.L_x_11:
[----:B0-----:R-:W-:-:S05]  /*1270*/  VIMNMX R2, R7, 0x1, PT ;  /* 0x0000000107027848 */ /* 0x001fca0003fe0100 */
[----:B------:R-:W-:-:S05]  /*1280*/  IMAD.IADD R4, R7, 0x1, -R2 ;  /* 0x0000000107047824 */ /* 0x000fca00078e0a02 */
[----:B------:R-:W-:-:S13]  /*1290*/  ISETP.GE.AND P0, PT, R4, 0x1, PT ;  /* 0x000000010400780c */ /* 0x000fda0003f06270 */
[----:B------:R-:W-:Y:S05]  /*12a0*/  @!P0 BRA `(.L_x_14) ;  /* 0x0000000400088947 */ /* 0x000fea0003800000 */
[----:B------:R-:W0:Y:S01]  /*12b0*/  S2UR UR6, SR_CgaCtaId ;  /* 0x00000000000679c3 */ /* 0x000e220000008800 */
[----:B------:R-:W-:Y:S01]  /*12c0*/  UMOV UR5, 0x400 ;  /* 0x0000040000057882 */ /* 0x000fe20000000000 */
[----:B------:R-:W-:Y:S01]  /*12d0*/  LOP3.LUT R7, R0, 0x1, RZ, 0xfc, !PT ;  /* 0x0000000100077812 */ /* 0x000fe200078efcff */
[----:B------:R-:W-:Y:S01]  /*12e0*/  IMAD.MOV.U32 R5, RZ, RZ, RZ ;  /* 0x000000ffff057224 */ /* 0x000fe200078e00ff */
[----:B------:R-:W-:Y:S01]  /*12f0*/  UISETP.NE.U32.AND UP0, UPT, UR4, URZ, UPT ;  /* 0x0000003f0400728c */ /* 0x000fe2000bf05070 */
[----:B------:R-:W-:Y:S01]  /*1300*/  IMAD.MOV.U32 R2, RZ, RZ, R4 ;  /* 0x000000ffff027224 */ /* 0x000fe200078e0004 */
[----:B0-----:R-:W-:-:S04]  /*1310*/  ULEA UR15, UR6, UR5, 0x18 ;  /* 0x00000005060f7291 */ /* 0x001fc8000f8ec03f */
[----:B------:R-:W-:Y:S02]  /*1320*/  UIADD3 UR6, UR15, 0x24000, URZ ;  /* 0x000240000f067890 */ /* 0x000fe4000fffe03f */
[----:B------:R-:W-:Y:S02]  /*1330*/  USHF.R.U32.HI UR5, URZ, 0x4, UR15 ;  /* 0x000000043f057899 */ /* 0x000fe4000801160f */
[----:B------:R-:W-:Y:S02]  /*1340*/  USHF.R.U32.HI UR6, URZ, 0x4, UR6 ;  /* 0x000000043f067899 */ /* 0x000fe40008011606 */
[----:B------:R-:W-:Y:S02]  /*1350*/  ULOP3.LUT UR16, UR5, 0x3fff, URZ, 0xc0, !UPT ;  /* 0x00003fff05107892 */ /* 0x000fe4000f8ec03f */
[----:B------:R-:W-:Y:S01]  /*1360*/  ULOP3.LUT UR17, UR6, 0x3fff, URZ, 0xc0, !UPT ;  /* 0x00003fff06117892 */ /* 0x000fe2000f8ec03f */
[----:B------:R-:W-:-:S11]  /*1370*/  UMOV UR5, URZ ;  /* 0x0000003f00057c82 */ /* 0x000fd60008000000 */
.L_x_19:
[----:B------:R-:W-:-:S13]  /*1380*/  ISETP.NE.AND P1, PT, R7, 0x3, PT ;  /* 0x000000030700780c */ /* 0x000fda0003f25270 */
[----:B0-----:R-:W-:Y:S05]  /*1390*/  @!P1 BRA `(.L_x_15) ;  /* 0x0000000000049947 */ /* 0x001fea0003800000 */
[----:B------:R-:W-:Y:S01]  /*13a0*/  BPT.TRAP 0x1 ;  /* 0x000000040000795c */ /* 0x000fe20000300000 */
.L_x_15:
[----:B------:R-:W-:Y:S01]  /*13b0*/  SHF.L.U32 R3, R5, 0x1f, RZ ;  /* 0x0000001f05037819 */ /* 0x000fe200000006ff */
[----:B------:R-:W-:-:S12]  /*13c0*/  ULEA UR6, UR4, UR15, 0x3 ;  /* 0x0000000f04067291 */ /* 0x000fd8000f8e183f */
.L_x_16:
[----:B0-----:R-:W-:-:S04]  /*13d0*/  IMAD.U32 R6, RZ, RZ, UR6 ;  /* 0x00000006ff067e24 */ /* 0x001fc8000f8e00ff */
[----:B------:R0:W1:Y:S03]  /*13e0*/  SYNCS.PHASECHK.TRANS64.TRYWAIT P0, [R6+URZ+0x36000], R3 ;  /* 0x03600003060075a7 */ /* 0x000066000800017f */
[----:B-1----:R-:W-:Y:S05]  /*13f0*/  @!P0 NANOSLEEP.SYNCS 0x989680 ;  /* 0x009896800000895d */ /* 0x002fea0003900000 */
[----:B------:R-:W1:Y:S02]  /*1400*/  @!P0 SYNCS.PHASECHK.TRANS64 P0, [R6+URZ+0x36000], R3 ;  /* 0x03600003060085a7 */ /* 0x000e64000800007f */
[----:B-1----:R-:W-:Y:S05]  /*1410*/  @!P0 BRA `(.L_x_16) ;  /* 0xfffffffc00ec8947 */ /* 0x002fea000383ffff */
[----:B------:R-:W-:Y:S01]  /*1420*/  ULEA UR7, UR4, UR16, 0x9 ;  /* 0x0000001004077291 */ /* 0x000fe2000f8e483f */
[----:B------:R-:W-:Y:S01]  /*1430*/  WARPGROUP.ARRIVE ;  /* 0x00000000000079c5 */ /* 0x000fe20000000000 */
[----:B------:R-:W-:Y:S02]  /*1440*/  ULEA UR6, UR4, UR17, 0x8 ;  /* 0x0000001104067291 */ /* 0x000fe4000f8e403f */
[----:B------:R-:W-:Y:S01]  /*1450*/  UIADD3 UR14, UR7, 0x100, URZ ;  /* 0x00000100070e7890 */ /* 0x000fe2000fffe03f */
[----:B------:R-:W-:Y:S02]  /*1460*/  UMOV UR11, 0x40000040 ;  /* 0x40000040000b7882 */ /* 0x000fe40000000000 */
[----:B------:R-:W-:Y:S01]  /*1470*/  UMOV UR8, UR7 ;  /* 0x0000000700087c82 */ /* 0x000fe20008000000 */
[----:B------:R-:W-:Y:S01]  /*1480*/  UMOV UR9, 0x40000040 ;  /* 0x4000004000097882 */ /* 0x000fe20000000000 */
[----:B------:R-:W-:Y:S02]  /*1490*/  UMOV UR10, UR6 ;  /* 0x00000006000a7c82 */ /* 0x000fe40008000000 */
[----:B------:R-:W-:Y:S01]  /*14a0*/  HGMMA.64x64x16.F32.BF16 R56, gdesc[UR8].tnspA.tnspB, R56, UP0 ;  /* 0x60e00000083879f0 */ /* 0x000fe2000bf01838 */
[----:B------:R-:W-:Y:S01]  /*14b0*/  UMOV UR8, UR14 ;  /* 0x0000000e00087c82 */ /* 0x000fe20008000000 */
[----:B------:R-:W-:-:S02]  /*14c0*/  UMOV UR9, 0x40000040 ;  /* 0x4000004000097882 */ /* 0x000fc40000000000 */
[----:B------:R-:W-:Y:S01]  /*14d0*/  HGMMA.64x64x16.F32.BF16 R24, gdesc[UR8].tnspA.tnspB, R24, UP0 ;  /* 0x60e00000081879f0 */ /* 0x000fe2000bf01818 */
[----:B------:R-:W-:Y:S02]  /*14e0*/  UIADD3 UR10, UR6, 0x80, URZ ;  /* 0x00000080060a7890 */ /* 0x000fe4000fffe03f */
[----:B------:R-:W-:Y:S02]  /*14f0*/  UIADD3 UR8, UR7, 0x80, URZ ;  /* 0x0000008007087890 */ /* 0x000fe4000fffe03f */
[----:B------:R-:W-:Y:S01]  /*1500*/  UIADD3 UR7, UR7, 0x180, URZ ;  /* 0x0000018007077890 */ /* 0x000fe2000fffe03f */
[----:B------:R-:W-:Y:S01]  /*1510*/  UMOV UR11, 0x40000040 ;  /* 0x40000040000b7882 */ /* 0x000fe20000000000 */
[----:B------:R-:W-:-:S05]  /*1520*/  UMOV UR9, 0x40000040 ;  /* 0x4000004000097882 */ /* 0x000fca0000000000 */
[----:B------:R-:W-:Y:S01]  /*1530*/  HGMMA.64x64x16.F32.BF16 R56, gdesc[UR8].tnspA.tnspB, R56 ;  /* 0x60e00000083879f0 */ /* 0x000fe20008701838 */
[----:B------:R-:W-:Y:S01]  /*1540*/  UMOV UR8, UR7 ;  /* 0x0000000700087c82 */ /* 0x000fe20008000000 */
[----:B------:R-:W-:Y:S02]  /*1550*/  UMOV UR9, 0x40000040 ;  /* 0x4000004000097882 */ /* 0x000fe40000000000 */
[----:B------:R-:W-:Y:S03]  /*1560*/  HGMMA.64x64x16.F32.BF16 R24, gdesc[UR8].tnspA.tnspB, R24, gsb0 ;  /* 0x60e00000081879f0 */ /* 0x000fe60008001818 */
[----:B------:R-:W-:Y:S02]  /*1570*/  WARPGROUP.DEPBAR.LE gsb0, 0x1 ;  /* 0x00008000000079c5 */ /* 0x000fe40000010100 */
[----:B------:R-:W-:Y:S05]  /*1580*/  @!P1 BRA `(.L_x_17) ;  /* 0x0000000000049947 */ /* 0x000fea0003800000 */
[----:B------:R-:W-:Y:S01]  /*1590*/  BPT.TRAP 0x1 ;  /* 0x000000040000795c */ /* 0x000fe20000300000 */
.L_x_17:
[----:B------:R-:W-:Y:S01]  /*15a0*/  ULEA UR6, UR5, UR15, 0x3 ;  /* 0x0000000f05067291 */ /* 0x000fe2000f8e183f */
[----:B------:R-:W-:-:S03]  /*15b0*/  ISETP.GT.U32.AND P0, PT, R0, 0x1, PT ;  /* 0x000000010000780c */ /* 0x000fc60003f04070 */
[----:B------:R-:W-:-:S04]  /*15c0*/  UIADD3 UR6, UR6, 0x36090, URZ ;  /* 0x0003609006067890 */ /* 0x000fc8000fffe03f */
[----:B------:R-:W-:-:S09]  /*15d0*/  UPRMT UR6, URZ, 0x654, UR6 ;  /* 0x000006543f067896 */ /* 0x000fd20008000006 */
[----:B------:R-:W-:Y:S01]  /*15e0*/  SYNCS.ARRIVE.TRANS64.RED.A1T0 RZ, [UR6], RZ ;  /* 0x000000ffffff79a7 */ /* 0x000fe20008100406 */
[----:B------:R-:W-:Y:S05]  /*15f0*/  @P0 BRA `(.L_x_18) ;  /* 0x0000000000040947 */ /* 0x000fea0003800000 */
[----:B------:R-:W-:Y:S01]  /*1600*/  BPT.TRAP 0x1 ;  /* 0x000000040000795c */ /* 0x000fe20000300000 */
.L_x_18:
[----:B------:R-:W-:Y:S01]  /*1610*/  UIADD3 UR4, UR4, 0x1, URZ ;  /* 0x0000000104047890 */ /* 0x000fe2000fffe03f */
[C---:B------:R-:W-:Y:S01]  /*1620*/  ISETP.GT.AND P0, PT, R2.reuse, 0x1, PT ;  /* 0x000000010200780c */ /* 0x040fe20003f04270 */
[----:B------:R-:W-:Y:S01]  /*1630*/  UIADD3 UR5, UR5, 0x1, URZ ;  /* 0x0000000105057890 */ /* 0x000fe2000fffe03f */
[----:B------:R-:W-:Y:S01]  /*1640*/  VIADD R2, R2, 0xffffffff ;  /* 0xffffffff02027836 */ /* 0x000fe20000000000 */
[----:B------:R-:W-:Y:S02]  /*1650*/  UISETP.NE.AND UP0, UPT, UR4, 0x12, UPT ;  /* 0x000000120400788c */ /* 0x000fe4000bf05270 */
[----:B------:R-:W-:Y:S02]  /*1660*/  UISETP.NE.AND UP1, UPT, UR5, 0x12, UPT ;  /* 0x000000120500788c */ /* 0x000fe4000bf25270 */
[----:B------:R-:W-:Y:S02]  /*1670*/  USEL UR6, URZ, 0x1, UP0 ;  /* 0x000000013f067887 */ /* 0x000fe40008000000 */
[----:B------:R-:W-:-:S02]  /*1680*/  USEL UR4, UR4, URZ, UP0 ;  /* 0x0000003f04047287 */ /* 0x000fc40008000000 */
[----:B------:R-:W-:Y:S02]  /*1690*/  USEL UR5, UR5, URZ, UP1 ;  /* 0x0000003f05057287 */ /* 0x000fe40008800000 */
[----:B------:R-:W-:Y:S01]  /*16a0*/  UPLOP3.LUT UP0, UPT, UPT, UPT, UPT, 0x80, 0x0 ;  /* 0x000000000000789c */ /* 0x000fe20003f0f070 */
[----:B------:R-:W-:Y:S01]  /*16b0*/  LOP3.LUT R5, R5, UR6, RZ, 0x3c, !PT ;  /* 0x0000000605057c12 */ /* 0x000fe2000f8e3cff */
[----:B------:R-:W-:Y:S09]  /*16c0*/  @P0 BRA `(.L_x_19) ;  /* 0xfffffffc002c0947 */ /* 0x000ff2000383ffff */
.L_x_14:
[----:B------:R-:W1:Y:S01]  /*16d0*/  LDC R2, c[0x0][0x294] ;  /* 0x0000a500ff027b82 */ /* 0x000e620000000800 */
[----:B------:R-:W-:Y:S02]  /*16e0*/  WARPGROUP.DEPBAR.LE gsb0, 0x0 ;  /* 0x00008000000079c5 */ /* 0x000fe40000010000 */
[----:B-1----:R-:W-:-:S13]  /*16f0*/  ISETP.GE.AND P0, PT, R2, 0x1, PT ;  /* 0x000000010200780c */ /* 0x002fda0003f06270 */
[----:B------:R-:W-:Y:S05]  /*1700*/  @!P0 BRA `(.L_x_20) ;  /* 0x0000000000448947 */ /* 0x000fea0003800000 */
[----:B------:R-:W-:-:S04]  /*1710*/  LOP3.LUT R2, R0, 0x1, RZ, 0xfc, !PT ;  /* 0x0000000100027812 */ /* 0x000fc800078efcff */
[----:B------:R-:W-:-:S13]  /*1720*/  ISETP.NE.AND P0, PT, R2, 0x3, PT ;  /* 0x000000030200780c */ /* 0x000fda0003f05270 */
[----:B------:R-:W-:Y:S05]  /*1730*/  @!P0 BRA `(.L_x_21) ;  /* 0x0000000000048947 */ /* 0x000fea0003800000 */
[----:B------:R-:W-:Y:S01]  /*1740*/  BPT.TRAP 0x1 ;  /* 0x000000040000795c */ /* 0x000fe20000300000 */
.L_x_21:
[----:B------:R-:W1:Y:S01]  /*1750*/  S2R R5, SR_CgaCtaId ;  /* 0x0000000000057919 */ /* 0x000e620000008800 */
[----:B0-----:R-:W-:Y:S01]  /*1760*/  IMAD.WIDE.U32 R2, R4, 0x38e38e39, RZ ;  /* 0x38e38e3904027825 */ /* 0x001fe200078e00ff */
[----:B------:R-:W-:Y:S02]  /*1770*/  MOV R2, 0x400 ;  /* 0x0000040000027802 */ /* 0x000fe40000000f00 */
[----:B------:R-:W-:Y:S02]  /*1780*/  ISETP.GT.U32.AND P0, PT, R0, 0x1, PT ;  /* 0x000000010000780c */ /* 0x000fe40003f04070 */
[----:B------:R-:W-:-:S05]  /*1790*/  SHF.R.U32.HI R3, RZ, 0x2, R3 ;  /* 0x00000002ff037819 */ /* 0x000fca0000011603 */
[----:B------:R-:W-:Y:S01]  /*17a0*/  IMAD R4, R3, -0x12, R4 ;  /* 0xffffffee03047824 */ /* 0x000fe200078e0204 */
[----:B-1----:R-:W-:-:S05]  /*17b0*/  LEA R5, R5, R2, 0x18 ;  /* 0x0000000205057211 */ /* 0x002fca00078ec0ff */
[----:B------:R-:W-:-:S04]  /*17c0*/  IMAD R4, R4, 0x8, R5 ;  /* 0x0000000804047824 */ /* 0x000fc800078e0205 */
[----:B------:R-:W-:-:S05]  /*17d0*/  VIADD R4, R4, 0x36090 ;  /* 0x0003609004047836 */ /* 0x000fca0000000000 */
[----:B------:R-:W-:-:S04]  /*17e0*/  PRMT R4, RZ, 0x654, R4 ;  /* 0x00000654ff047816 */ /* 0x000fc80000000004 */
[----:B------:R1:W-:Y:S01]  /*17f0*/  SYNCS.ARRIVE.TRANS64.RED.A1T0 RZ, [R4+URZ], RZ ;  /* 0x000000ff04ff79a7 */ /* 0x0003e2000810043f */
[----:B------:R-:W-:Y:S05]  /*1800*/  @P0 BRA `(.L_x_20) ;  /* 0x0000000000040947 */ /* 0x000fea0003800000 */
[----:B------:R-:W-:Y:S01]  /*1810*/  BPT.TRAP 0x1 ;  /* 0x000000040000795c */ /* 0x000fe20000300000 */
.L_x_20:
[----:B0-----:R-:W0:Y:S01]  /*1820*/  S2R R3, SR_TID.X ;  /* 0x0000000000037919 */ /* 0x001e220000002100 */
[----:B------:R-:W2:Y:S01]  /*1830*/  LDC.64 R18, c[0x0][0x658] ;  /* 0x00019600ff127b82 */ /* 0x000ea20000000a00 */
[----:B------:R-:W4:Y:S01]  /*1840*/  S2R R11, SR_CTAID.X ;  /* 0x00000000000b7919 */ /* 0x000f220000002500 */
[----:B0-----:R-:W-:-:S04]  /*1850*/  SHF.R.S32.HI R0, RZ, 0x1f, R3 ;  /* 0x0000001fff007819 */ /* 0x001fc80000011403 */
[----:B------:R-:W-:Y:S01]  /*1860*/  LEA.HI R0, R0, R3, RZ, 0x7 ;  /* 0x0000000300007211 */ /* 0x000fe200078f38ff */
[----:B----4-:R-:W-:-:S03]  /*1870*/  IMAD.SHL.U32 R10, R11, 0x80, RZ ;  /* 0x000000800b0a7824 */ /* 0x010fc600078e00ff */
[----:B------:R-:W-:-:S05]  /*1880*/  LOP3.LUT R0, R0, 0xffffff80, RZ, 0xc0, !PT ;  /* 0xffffff8000007812 */ /* 0x000fca00078ec0ff */
[----:B------:R-:W-:Y:S02]  /*1890*/  IMAD.IADD R0, R3, 0x1, -R0 ;  /* 0x0000000103007824 */ /* 0x000fe400078e0a00 */
[----:B------:R-:W0:Y:S03]  /*18a0*/  LDC.64 R2, c[0x0][0x280] ;  /* 0x0000a000ff027b82 */ /* 0x000e260000000a00 */
[----:B------:R-:W-:-:S04]  /*18b0*/  SHF.R.S32.HI R5, RZ, 0x1f, R0 ;  /* 0x0000001fff057819 */ /* 0x000fc80000011400 */
[CC--:B------:R-:W-:Y:S02]  /*18c0*/  LEA.HI R6, R5.reuse, R0.reuse, RZ, 0x2 ;  /* 0x0000000005067211 */ /* 0x0c0fe400078f10ff */
[----:B------:R-:W-:Y:S02]  /*18d0*/  LEA.HI R8, R5, R0, RZ, 0x5 ;  /* 0x0000000005087211 */ /* 0x000fe400078f28ff */
[--C-:B-1----:R-:W-:Y:S02]  /*18e0*/  SHF.R.S32.HI R4, RZ, 0x2, R6.reuse ;  /* 0x00000002ff047819 */ /* 0x102fe40000011406 */
[----:B------:R-:W-:Y:S02]  /*18f0*/  SHF.R.S32.HI R7, RZ, 0x1f, R6 ;  /* 0x0000001fff077819 */ /* 0x000fe40000011406 */
[----:B------:R-:W-:Y:S02]  /*1900*/  SHF.R.S32.HI R9, RZ, 0x5, R8 ;  /* 0x00000005ff097819 */ /* 0x000fe40000011408 */
[----:B------:R-:W-:-:S04]  /*1910*/  LEA.HI R7, R7, R4, RZ, 0x3 ;  /* 0x0000000407077211 */ /* 0x000fc800078f18ff */
[----:B------:R-:W-:Y:S02]  /*1920*/  LOP3.LUT R7, R7, 0xfffffff8, RZ, 0xc0, !PT ;  /* 0xfffffff807077812 */ /* 0x000fe400078ec0ff */
[----:B0-----:R-:W-:-:S03]  /*1930*/  ISETP.GE.AND P0, PT, R10, R2, PT ;  /* 0x000000020a00720c */ /* 0x001fc60003f06270 */
[----:B------:R-:W-:Y:S01]  /*1940*/  IMAD.IADD R4, R4, 0x1, -R7 ;  /* 0x0000000104047824 */ /* 0x000fe200078e0a07 */
[----:B------:R-:W-:-:S04]  /*1950*/  LOP3.LUT R7, R6, 0xfffffffc, RZ, 0xc0, !PT ;  /* 0xfffffffc06077812 */ /* 0x000fc800078ec0ff */
[--C-:B------:R-:W-:Y:S01]  /*1960*/  SHF.R.S32.HI R5, RZ, 0x1f, R4.reuse ;  /* 0x0000001fff057819 */ /* 0x100fe20000011404 */
[----:B------:R-:W-:Y:S02]  /*1970*/  IMAD.IADD R0, R0, 0x1, -R7 ;  /* 0x0000000100007824 */ /* 0x000fe400078e0a07 */
[----:B------:R-:W-:-:S04]  /*1980*/  IMAD.WIDE R22, R9, 0x10, R4 ;  /* 0x0000001009167825 */ /* 0x000fc800078e0204 */
[----:B------:R-:W-:Y:S02]  /*1990*/  IMAD.SHL.U32 R16, R0, 0x2, RZ ;  /* 0x0000000200107824 */ /* 0x000fe400078e00ff */
[----:B------:R-:W-:-:S03]  /*19a0*/  IMAD.WIDE R22, R11, 0x80, R22 ;  /* 0x000000800b167825 */ /* 0x000fc600078e0216 */
[----:B------:R-:W-:Y:S01]  /*19b0*/  SHF.R.S32.HI R17, RZ, 0x1f, R16 ;  /* 0x0000001fff117819 */ /* 0x000fe20000011410 */
[----:B--2---:R-:W-:Y:S06]  /*19c0*/  @P0 EXIT ;  /* 0x000000000000094d */ /* 0x004fec0003800000 */
[----:B------:R-:W-:Y:S01]  /*19d0*/  ULDC UR4, c[0x0][0x288] ;  /* 0x0000a20000047ab9 */ /* 0x000fe20000000800 */
[----:B------:R-:W-:Y:S01]  /*19e0*/  IMAD.SHL.U32 R97, R97, 0x40, RZ ;  /* 0x0000004061617824 */ /* 0x000fe200078e00ff */
[----:B------:R-:W-:Y:S01]  /*19f0*/  ISETP.GE.AND P0, PT, R95, UR4, PT ;  /* 0x000000045f007c0c */ /* 0x000fe2000bf06270 */
[-C--:B------:R-:W-:Y:S01]  /*1a00*/  IMAD.WIDE.U32 R6, R22, R18.reuse, R16 ;  /* 0x0000001216067225 */ /* 0x080fe200078e0010 */
[----:B------:R-:W-:Y:S01]  /*1a10*/  SHF.R.S32.HI R96, RZ, 0x1f, R95 ;  /* 0x0000001fff607819 */ /* 0x000fe2000001145f */
[----:B------:R-:W-:Y:S01]  /*1a20*/  ULDC.64 UR4, c[0x0][0x660] ;  /* 0x0001980000047ab9 */ /* 0x000fe20000000a00 */
[----:B------:R-:W-:Y:S01]  /*1a30*/  ISETP.GE.OR P0, PT, R97, R3, P0 ;  /* 0x000000036100720c */ /* 0x000fe20000706670 */
[----:B------:R-:W-:Y:S01]  /*1a40*/  IMAD R8, R23, R18, RZ ;  /* 0x0000001217087224 */ /* 0x000fe200078e02ff */
[----:B------:R-:W-:Y:S01]  /*1a50*/  SHF.R.S32.HI R91, RZ, 0x1f, R97 ;  /* 0x0000001fff5b7819 */ /* 0x000fe20000011461 */
[----:B------:R-:W-:Y:S01]  /*1a60*/  IMAD R12, R96, UR4, RZ ;  /* 0x00000004600c7c24 */ /* 0x000fe2000f8e02ff */
[----:B------:R-:W-:Y:S01]  /*1a70*/  IADD3 R6, P1, R97, R6, RZ ;  /* 0x0000000661067210 */ /* 0x000fe20007f3e0ff */
[----:B------:R-:W-:-:S05]  /*1a80*/  IMAD R8, R22, R19, R8 ;  /* 0x0000001316087224 */ /* 0x000fca00078e0208 */
[----:B------:R-:W-:-:S03]  /*1a90*/  IADD3.X R7, R91, R7, R8, P1, !PT ;  /* 0x000000075b077210 */ /* 0x000fc60000ffe408 */
[----:B------:R-:W-:Y:S05]  /*1aa0*/  @P0 EXIT ;  /* 0x000000000000094d */ /* 0x000fea0003800000 */
[----:B------:R-:W-:Y:S01]  /*1ab0*/  ULDC UR6, c[0x0][0x28c] ;  /* 0x0000a30000067ab9 */ /* 0x000fe20000000800 */
[C---:B------:R-:W-:Y:S01]  /*1ac0*/  IMAD R11, R95.reuse, UR5, R12 ;  /* 0x000000055f0b7c24 */ /* 0x040fe2000f8e020c */
[----:B------:R-:W-:Y:S01]  /*1ad0*/  ISETP.GE.AND P0, PT, R20, UR6, PT ;  /* 0x0000000614007c0c */ /* 0x000fe2000bf06270 */
[----:B------:R-:W-:Y:S01]  /*1ae0*/  ULDC UR6, c[0x0][0x290] ;  /* 0x0000a40000067ab9 */ /* 0x000fe20000000800 */
[----:B------:R-:W-:Y:S01]  /*1af0*/  IMAD.WIDE.U32 R6, R95, UR4, R6 ;  /* 0x000000045f067c25 */ /* 0x000fe2000f8e0006 */
[----:B------:R-:W-:Y:S01]  /*1b00*/  SHF.R.S32.HI R12, RZ, 0x1f, R94 ;  /* 0x0000001fff0c7819 */ /* 0x000fe2000001145e */
[----:B------:R-:W-:Y:S01]  /*1b10*/  ULDC.64 UR4, c[0x0][0x670] ;  /* 0x00019c0000047ab9 */ /* 0x000fe20000000a00 */
[----:B------:R-:W-:Y:S01]  /*1b20*/  ISETP.GE.OR P0, PT, R94, UR6, P0 ;  /* 0x000000065e007c0c */ /* 0x000fe20008706670 */
[----:B------:R-:W-:Y:S01]  /*1b30*/  IMAD.IADD R7, R7, 0x1, R11 ;  /* 0x0000000107077824 */ /* 0x000fe200078e020b */
[----:B------:R-:W-:Y:S01]  /*1b40*/  SHF.R.S32.HI R8, RZ, 0x1f, R20 ;  /* 0x0000001fff087819 */ /* 0x000fe20000011414 */
[----:B------:R-:W-:-:S02]  /*1b50*/  IMAD R11, R12, UR4, RZ ;  /* 0x000000040c0b7c24 */ /* 0x000fc4000f8e02ff */
[----:B------:R-:W-:-:S04]  /*1b60*/  IMAD.WIDE.U32 R6, R94, UR4, R6 ;  /* 0x000000045e067c25 */ /* 0x000fc8000f8e0006 */
[----:B------:R-:W-:Y:S02]  /*1b70*/  IMAD R11, R94, UR5, R11 ;  /* 0x000000055e0b7c24 */ /* 0x000fe4000f8e020b */
[----:B------:R-:W-:Y:S02]  /*1b80*/  IMAD R9, R9, -0x10, -R10 ;  /* 0xfffffff009097824 */ /* 0x000fe400078e0a0a */
[----:B------:R-:W-:Y:S05]  /*1b90*/  @P0 EXIT ;  /* 0x000000000000094d */ /* 0x000fea0003800000 */
[----:B------:R-:W-:Y:S01]  /*1ba0*/  ULDC.64 UR4, c[0x0][0x668] ;  /* 0x00019a0000047ab9 */ /* 0x000fe20000000a00 */
[----:B------:R-:W-:Y:S01]  /*1bb0*/  IMAD R88, R0, -0x2, R3 ;  /* 0xfffffffe00587824 */ /* 0x000fe200078e0203 */
[----:B---3-5:R-:W-:Y:S01]  /*1bc0*/  FSETP.NEU.AND P1, PT, R90, RZ, PT ;  /* 0x000000ff5a00720b */ /* 0x028fe20003f2d000 */
[----:B------:R-:W-:Y:S01]  /*1bd0*/  IMAD.IADD R7, R7, 0x1, R11 ;  /* 0x0000000107077824 */ /* 0x000fe200078e020b */
[----:B------:R-:W-:Y:S01]  /*1be0*/  IADD3 R0, R9, R2, -R4 ;  /* 0x0000000209007210 */ /* 0x000fe20007ffe804 */
[----:B------:R-:W-:Y:S02]  /*1bf0*/  IMAD R3, R8, UR4, RZ ;  /* 0x0000000408037c24 */ /* 0x000fe4000f8e02ff */
[----:B------:R-:W-:-:S04]  /*1c00*/  IMAD.WIDE.U32 R10, R20, UR4, R6 ;  /* 0x00000004140a7c25 */ /* 0x000fc8000f8e0006 */
[----:B------:R-:W-:Y:S01]  /*1c10*/  IMAD R5, R20, UR5, R3 ;  /* 0x0000000514057c24 */ /* 0x000fe2000f8e0203 */
[----:B------:R-:W-:Y:S01]  /*1c20*/  ULDC.64 UR4, c[0x0][0x640] ;  /* 0x0001900000047ab9 */ /* 0x000fe20000000a00 */
[----:B------:R-:W-:Y:S02]  /*1c30*/  IMAD.IADD R88, R88, 0x1, -R97 ;  /* 0x0000000158587824 */ /* 0x000fe400078e0a61 */
[----:B------:R-:W-:-:S03]  /*1c40*/  IMAD R3, R8, UR4, RZ ;  /* 0x0000000408037c24 */ /* 0x000fc6000f8e02ff */
[----:B------:R-:W-:Y:S01]  /*1c50*/  ISETP.GT.AND P6, PT, R88, RZ, PT ;  /* 0x000000ff5800720c */ /* 0x000fe20003fc4270 */
[----:B------:R-:W-:Y:S02]  /*1c60*/  IMAD R13, R20, UR5, R3 ;  /* 0x00000005140d7c24 */ /* 0x000fe4000f8e0203 */
[----:B------:R-:W-:Y:S01]  /*1c70*/  IMAD.IADD R3, R11, 0x1, R5 ;  /* 0x000000010b037824 */ /* 0x000fe200078e0205 */
[----:B------:R-:W-:Y:S01]  /*1c80*/  ISETP.GT.AND P0, PT, R0, RZ, P6 ;  /* 0x000000ff0000720c */ /* 0x000fe20003704270 */
[----:B------:R-:W-:-:S12]  /*1c90*/  @!P1 BRA `(.L_x_22) ;  /* 0x00000034007c9947 */ /* 0x000fd80003800000 */
[----:B------:R-:W-:Y:S01]  /*1ca0*/  IADD3 R4, P1, R97, R16, RZ ;  /* 0x0000001061047210 */ /* 0x000fe20007f3e0ff */
[----:B------:R-:W-:Y:S01]  /*1cb0*/  ULDC.64 UR6, c[0x0][0x638] ;  /* 0x00018e0000067ab9 */ /* 0x000fe20000000a00 */
[----:B------:R-:W-:Y:S01]  /*1cc0*/  ULDC.64 UR8, c[0x0][0x648] ;  /* 0x0001920000087ab9 */ /* 0x000fe20000000a00 */
[----:B------:R-:W-:Y:S01]  /*1cd0*/  IMAD R96, R96, UR6, RZ ;  /* 0x0000000660607c24 */ /* 0x000fe2000f8e02ff */
[----:B------:R-:W-:Y:S01]  /*1ce0*/  ULDC.64 UR10, c[0x0][0x630] ;  /* 0x00018c00000a7ab9 */ /* 0x000fe20000000a00 */
[----:B------:R-:W-:Y:S01]  /*1cf0*/  IMAD.X R5, R91, 0x1, R17, P1 ;  /* 0x000000015b057824 */ /* 0x000fe200008e0611 */
[----:B------:R-:W-:Y:S01]  /*1d00*/  ULDC.64 UR14, c[0x0][0x628] ;  /* 0x00018a00000e7ab9 */ /* 0x000fe20000000a00 */
[C---:B------:R-:W-:Y:S02]  /*1d10*/  IMAD R96, R95.reuse, UR7, R96 ;  /* 0x000000075f607c24 */ /* 0x040fe4000f8e0260 */
[----:B------:R-:W-:-:S04]  /*1d20*/  IMAD.WIDE.U32 R4, R95, UR6, R4 ;  /* 0x000000065f047c25 */ /* 0x000fc8000f8e0004 */
[----:B------:R-:W-:Y:S02]  /*1d30*/  IMAD R7, R12, UR8, RZ ;  /* 0x000000080c077c24 */ /* 0x000fe4000f8e02ff */
[----:B------:R-:W-:Y:S02]  /*1d40*/  IMAD.IADD R5, R5, 0x1, R96 ;  /* 0x0000000105057824 */ /* 0x000fe400078e0260 */
[C---:B------:R-:W-:Y:S02]  /*1d50*/  IMAD R98, R94.reuse, UR9, R7 ;  /* 0x000000095e627c24 */ /* 0x040fe4000f8e0207 */
[----:B------:R-:W-:-:S04]  /*1d60*/  IMAD.WIDE.U32 R4, R94, UR8, R4 ;  /* 0x000000085e047c25 */ /* 0x000fc8000f8e0004 */
[----:B------:R-:W-:Y:S02]  /*1d70*/  IMAD.IADD R5, R5, 0x1, R98 ;  /* 0x0000000105057824 */ /* 0x000fe400078e0262 */
[----:B------:R-:W-:Y:S02]  /*1d80*/  IMAD R15, R23, UR10, RZ ;  /* 0x0000000a170f7c24 */ /* 0x000fe4000f8e02ff */
[----:B------:R-:W-:-:S04]  /*1d90*/  IMAD.WIDE.U32 R8, R20, UR4, R4 ;  /* 0x0000000414087c25 */ /* 0x000fc8000f8e0004 */
[----:B------:R-:W-:Y:S02]  /*1da0*/  IMAD.IADD R7, R13, 0x1, R9 ;  /* 0x000000010d077824 */ /* 0x000fe400078e0209 */
[----:B------:R-:W-:Y:S02]  /*1db0*/  IMAD.MOV.U32 R6, RZ, RZ, R8 ;  /* 0x000000ffff067224 */ /* 0x000fe400078e0008 */
[C---:B------:R-:W-:Y:S02]  /*1dc0*/  IMAD R15, R22.reuse, UR11, R15 ;  /* 0x0000000b160f7c24 */ /* 0x040fe4000f8e020f */
[----:B------:R-:W-:-:S04]  /*1dd0*/  IMAD.WIDE.U32 R4, R22, UR10, R6 ;  /* 0x0000000a16047c25 */ /* 0x000fc8000f8e0006 */
[----:B------:R-:W-:Y:S01]  /*1de0*/  IMAD.IADD R5, R5, 0x1, R15 ;  /* 0x0000000105057824 */ /* 0x000fe200078e020f */
[----:B------:R-:W-:-:S04]  /*1df0*/  LEA R92, P1, R4, UR14, 0x1 ;  /* 0x0000000e045c7c11 */ /* 0x000fc8000f8208ff */
[----:B------:R-:W-:-:S05]  /*1e00*/  LEA.HI.X R93, R4, UR15, R5, 0x1, P1 ;  /* 0x0000000f045d7c11 */ /* 0x000fca00088f0c05 */
[----:B------:R0:W2:Y:S01]  /*1e10*/  @P0 LDG.E.LTC128B.U16 R11, desc[UR12][R92.64] ;  /* 0x0000000c5c0b0981 */ /* 0x0000a2000c1e1520 */
[----:B------:R-:W-:Y:S01]  /*1e20*/  IMAD.WIDE.U32 R20, R20, UR4, RZ ;  /* 0x0000000414147c25 */ /* 0x000fe2000f8e00ff */
[----:B------:R-:W-:Y:S01]  /*1e30*/  ULDC.64 UR4, c[0x0][0x650] ;  /* 0x0001940000047ab9 */ /* 0x000fe20000000a00 */
[----:B------:R-:W-:Y:S01]  /*1e40*/  ISETP.GT.AND P4, PT, R88, 0x1, PT ;  /* 0x000000015800780c */ /* 0x000fe20003f84270 */
[----:B------:R-:W-:Y:S01]  /*1e50*/  BSSY B0, `(.L_x_23) ;  /* 0x0000019000007945 */ /* 0x000fe20003800000 */
[----:B------:R-:W-:Y:S02]  /*1e60*/  IMAD.IADD R13, R21, 0x1, R13 ;  /* 0x00000001150d7824 */ /* 0x000fe400078e020d */
[----:B------:R-:W-:-:S04]  /*1e70*/  IMAD.MOV.U32 R12, RZ, RZ, R20 ;  /* 0x000000ffff0c7224 */ /* 0x000fc800078e0014 */
[----:B------:R-:W-:-:S04]  /*1e80*/  IMAD.WIDE.U32 R4, R22, UR10, R12 ;  /* 0x0000000a16047c25 */ /* 0x000fc8000f8e000c */
[----:B------:R-:W-:Y:S02]  /*1e90*/  IMAD.IADD R5, R15, 0x1, R5 ;  /* 0x000000010f057824 */ /* 0x000fe400078e0205 */
[----:B------:R-:W-:-:S04]  /*1ea0*/  IMAD.WIDE.U32 R4, R94, UR8, R4 ;  /* 0x000000085e047c25 */ /* 0x000fc8000f8e0004 */
[----:B------:R-:W-:Y:S02]  /*1eb0*/  IMAD.IADD R5, R98, 0x1, R5 ;  /* 0x0000000162057824 */ /* 0x000fe400078e0205 */
[----:B------:R-:W-:-:S04]  /*1ec0*/  IMAD.WIDE.U32 R4, R95, UR6, R4 ;  /* 0x000000065f047c25 */ /* 0x000fc8000f8e0004 */
[----:B0-----:R-:W-:Y:S01]  /*1ed0*/  IMAD.IADD R93, R96, 0x1, R5 ;  /* 0x00000001605d7824 */ /* 0x001fe200078e0205 */
[----:B------:R-:W-:Y:S02]  /*1ee0*/  IADD3 R14, P2, P3, R97, R4, R16 ;  /* 0x00000004610e7210 */ /* 0x000fe40007b5e010 */
[C---:B------:R-:W-:Y:S02]  /*1ef0*/  LEA R4, P1, R10.reuse, UR4, 0x1 ;  /* 0x000000040a047c11 */ /* 0x040fe4000f8208ff */
[----:B------:R-:W-:Y:S02]  /*1f00*/  IADD3.X R93, R91, R93, R17, P2, P3 ;  /* 0x0000005d5b5d7210 */ /* 0x000fe400017e6411 */
[----:B------:R-:W-:Y:S02]  /*1f10*/  LEA.HI.X R5, R10, UR5, R3, 0x1, P1 ;  /* 0x000000050a057c11 */ /* 0x000fe400088f0c03 */
[----:B------:R-:W-:Y:S02]  /*1f20*/  ISETP.GT.AND P1, PT, R0, RZ, P4 ;  /* 0x000000ff0000720c */ /* 0x000fe40002724270 */
[----:B------:R-:W-:-:S04]  /*1f30*/  LEA R2, P2, R14, UR14, 0x1 ;  /* 0x0000000e0e027c11 */ /* 0x000fc8000f8408ff */
[----:B------:R-:W-:Y:S01]  /*1f40*/  LEA.HI.X R3, R14, UR15, R93, 0x1, P2 ;  /* 0x0000000f0e037c11 */ /* 0x000fe200090f0c5d */
[C---:B--2---:R-:W-:Y:S01]  /*1f50*/  IMAD.U32 R99, R11.reuse, 0x10000, RZ ;  /* 0x000100000b637824 */ /* 0x044fe200078e00ff */
[----:B------:R-:W-:-:S03]  /*1f60*/  PRMT R100, R11, 0x7610, R100 ;  /* 0x000076100b647816 */ /* 0x000fc60000000064 */
[----:B------:R-:W-:-:S04]  /*1f70*/  FMUL R99, R99, R90 ;  /* 0x0000005a63637220 */ /* 0x000fc80000400000 */
[----:B------:R-:W-:Y:S01]  /*1f80*/  FFMA R99, R56, R89, R99 ;  /* 0x0000005938637223 */ /* 0x000fe20000000063 */
[----:B------:R-:W-:-:S04]  /*1f90*/  P2R R56, PR, RZ, 0x10 ;  /* 0x00000010ff387803 */ /* 0x000fc80000000000 */
[----:B------:R-:W-:-:S05]  /*1fa0*/  F2FP.BF16.F32.PACK_AB R99, RZ, R99 ;  /* 0x00000063ff63723e */ /* 0x000fca00000010ff */
[----:B------:R0:W-:Y:S01]  /*1fb0*/  @P0 STG.E.U16 desc[UR12][R4.64], R99 ;  /* 0x0000006304000986 */ /* 0x0001e2000c10150c */
[----:B------:R-:W-:Y:S05]  /*1fc0*/  @!P1 BRA `(.L_x_24) ;  /* 0x0000000000049947 */ /* 0x000fea0003800000 */
[----:B------:R1:W5:Y:S02]  /*1fd0*/  LDG.E.LTC128B.U16 R100, desc[UR12][R2.64+0x2] ;  /* 0x0000020c02647981 */ /* 0x000364000c1e1520 */
.L_x_24:
[----:B------:R-:W-:Y:S05]  /*1fe0*/  BSYNC B0 ;  /* 0x0000000000007941 */ /* 0x000fea0003800000 */
.L_x_23:
[----:B------:R-:W-:Y:S01]  /*1ff0*/  USHF.L.U32 UR4, UR10, 0x3, URZ ;  /* 0x000000030a047899 */ /* 0x000fe2000800063f */
[----:B-----5:R-:W-:Y:S01]  /*2000*/  IMAD.U32 R11, R100, 0x10000, RZ ;  /* 0x00010000640b7824 */ /* 0x020fe200078e00ff */
[----:B------:R-:W-:Y:S01]  /*2010*/  USHF.L.U64.HI UR5, UR10, 0x3, UR11 ;  /* 0x000000030a057899 */ /* 0x000fe2000801020b */
[----:B------:R-:W-:Y:S02]  /*2020*/  ISETP.GT.AND P0, PT, R0, 0x8, P6 ;  /* 0x000000080000780c */ /* 0x000fe40003704270 */
[----:B------:R-:W-:Y:S01]  /*2030*/  FMUL R14, R11, R90 ;  /* 0x0000005a0b0e7220 */ /* 0x000fe20000400000 */
[----:B------:R-:W-:Y:S02]  /*2040*/  IMAD.U32 R92, RZ, RZ, UR4 ;  /* 0x00000004ff5c7e24 */ /* 0x000fe4000f8e00ff */
[----:B------:R-:W-:Y:S02]  /*2050*/  IMAD.U32 R93, RZ, RZ, UR5 ;  /* 0x00000005ff5d7e24 */ /* 0x000fe4000f8e00ff */
[----:B------:R-:W-:Y:S01]  /*2060*/  FFMA R14, R57, R89, R14 ;  /* 0x00000059390e7223 */ /* 0x000fe2000000000e */
[----:B------:R-:W-:-:S04]  /*2070*/  IMAD.WIDE.U32 R10, R22, UR10, R92 ;  /* 0x0000000a160a7c25 */ /* 0x000fc8000f8e005c */
[----:B------:R-:W-:Y:S01]  /*2080*/  IMAD.IADD R57, R15, 0x1, R11 ;  /* 0x000000010f397824 */ /* 0x000fe200078e020b */
[----:B------:R-:W-:Y:S02]  /*2090*/  IADD3 R11, P2, R8, R10, RZ ;  /* 0x0000000a080b7210 */ /* 0x000fe40007f5e0ff */
[----:B------:R-:W-:-:S03]  /*20a0*/  F2FP.BF16.F32.PACK_AB R15, RZ, R14 ;  /* 0x0000000eff0f723e */ /* 0x000fc600000010ff */
[----:B------:R-:W-:Y:S01]  /*20b0*/  IMAD.X R102, R57, 0x1, R7, P2 ;  /* 0x0000000139667824 */ /* 0x000fe200010e0607 */
[----:B------:R-:W-:Y:S02]  /*20c0*/  LEA R14, P2, R11, UR14, 0x1 ;  /* 0x0000000e0b0e7c11 */ /* 0x000fe4000f8408ff */
[----:B0-----:R-:W-:Y:S02]  /*20d0*/  PRMT R99, R15, 0x7610, R99 ;  /* 0x000076100f637816 */ /* 0x001fe40000000063 */
[----:B------:R-:W-:-:S03]  /*20e0*/  LEA.HI.X R15, R11, UR15, R102, 0x1, P2 ;  /* 0x0000000f0b0f7c11 */ /* 0x000fc600090f0c66 */
[----:B------:R0:W-:Y:S04]  /*20f0*/  @P1 STG.E.U16 desc[UR12][R4.64+0x2], R99 ;  /* 0x0000026304001986 */ /* 0x0001e8000c10150c */
[----:B------:R2:W3:Y:S01]  /*2100*/  @P0 LDG.E.LTC128B.U16 R100, desc[UR12][R14.64] ;  /* 0x0000000c0e640981 */ /* 0x0004e2000c1e1520 */
[----:B------:R-:W-:Y:S01]  /*2110*/  IADD3 R10, P1, R20, R10, RZ ;  /* 0x0000000a140a7210 */ /* 0x000fe20007f3e0ff */
[----:B------:R-:W-:Y:S04]  /*2120*/  BSSY B0, `(.L_x_25) ;  /* 0x0000016000007945 */ /* 0x000fe80003800000 */
[----:B------:R-:W-:-:S02]  /*2130*/  IMAD.X R11, R57, 0x1, R13, P1 ;  /* 0x00000001390b7824 */ /* 0x000fc400008e060d */
[----:B0-----:R-:W-:Y:S02]  /*2140*/  IMAD.SHL.U32 R99, R18, 0x10, RZ ;  /* 0x0000001012637824 */ /* 0x001fe400078e00ff */
[----:B------:R-:W-:-:S03]  /*2150*/  IMAD.WIDE.U32 R10, R94, UR8, R10 ;  /* 0x000000085e0a7c25 */ /* 0x000fc6000f8e000a */
[----:B--2---:R-:W-:Y:S01]  /*2160*/  IADD3 R14, P1, R99, R4, RZ ;  /* 0x00000004630e7210 */ /* 0x004fe20007f3e0ff */
[----:B------:R-:W-:Y:S02]  /*2170*/  IMAD.IADD R11, R98, 0x1, R11 ;  /* 0x00000001620b7824 */ /* 0x000fe400078e020b */
[----:B------:R-:W-:-:S04]  /*2180*/  IMAD.WIDE.U32 R10, R95, UR6, R10 ;  /* 0x000000065f0a7c25 */ /* 0x000fc8000f8e000a */
[----:B---3--:R-:W-:-:S04]  /*2190*/  IMAD.U32 R57, R100, 0x10000, RZ ;  /* 0x0001000064397824 */ /* 0x008fc800078e00ff */
[----:B------:R-:W-:-:S04]  /*21a0*/  FMUL R57, R57, R90 ;  /* 0x0000005a39397220 */ /* 0x000fc80000400000 */
[----:B------:R-:W-:Y:S01]  /*21b0*/  FFMA R57, R58, R89, R57 ;  /* 0x000000593a397223 */ /* 0x000fe20000000039 */
[----:B------:R-:W-:Y:S01]  /*21c0*/  IMAD.IADD R58, R96, 0x1, R11 ;  /* 0x00000001603a7824 */ /* 0x000fe200078e020b */
[----:B------:R-:W-:-:S03]  /*21d0*/  IADD3 R11, P2, P3, R97, R10, R16 ;  /* 0x0000000a610b7210 */ /* 0x000fc60007b5e010 */
[----:B------:R-:W-:Y:S02]  /*21e0*/  F2FP.BF16.F32.PACK_AB R101, RZ, R57 ;  /* 0x00000039ff65723e */ /* 0x000fe400000010ff */
[----:B------:R-:W-:Y:S02]  /*21f0*/  SHF.L.U64.HI R57, R18, 0x4, R19 ;  /* 0x0000000412397819 */ /* 0x000fe40000010213 */
[----:B------:R-:W-:Y:S02]  /*2200*/  IADD3.X R58, R91, R58, R17, P2, P3 ;  /* 0x0000003a5b3a7210 */ /* 0x000fe400017e6411 */
[----:B------:R-:W-:Y:S01]  /*2210*/  ISETP.GT.AND P2, PT, R0, 0x8, P4 ;  /* 0x000000080000780c */ /* 0x000fe20002744270 */
[----:B------:R-:W-:Y:S01]  /*2220*/  IMAD.X R15, R57, 0x1, R5, P1 ;  /* 0x00000001390f7824 */ /* 0x000fe200008e0605 */
[----:B------:R-:W-:-:S04]  /*2230*/  LEA R10, P3, R11, UR14, 0x1 ;  /* 0x0000000e0b0a7c11 */ /* 0x000fc8000f8608ff */
[----:B------:R0:W-:Y:S01]  /*2240*/  @P0 STG.E.U16 desc[UR12][R14.64], R101 ;  /* 0x000000650e000986 */ /* 0x0001e2000c10150c */
[----:B------:R-:W-:-:S06]  /*2250*/  LEA.HI.X R11, R11, UR15, R58, 0x1, P3 ;  /* 0x0000000f0b0b7c11 */ /* 0x000fcc00098f0c3a */
[----:B------:R-:W-:Y:S05]  /*2260*/  @!P2 BRA `(.L_x_26) ;  /* 0x000000000004a947 */ /* 0x000fea0003800000 */
[----:B------:R2:W5:Y:S02]  /*2270*/  LDG.E.LTC128B.U16 R100, desc[UR12][R10.64+0x2] ;  /* 0x0000020c0a647981 */ /* 0x000564000c1e1520 */
.L_x_26:
[----:B------:R-:W-:Y:S05]  /*2280*/  BSYNC B0 ;  /* 0x0000000000007941 */ /* 0x000fea0003800000 */
.L_x_25:
[----:B0----5:R-:W-:Y:S01]  /*2290*/  IMAD.U32 R101, R100, 0x10000, RZ ;  /* 0x0001000064657824 */ /* 0x021fe200078e00ff */
[----:B------:R-:W-:Y:S01]  /*22a0*/  ISETP.GT.AND P3, PT, R88, 0x8, PT ;  /* 0x000000085800780c */ /* 0x000fe20003f64270 */
[----:B------:R-:W-:Y:S02]  /*22b0*/  BSSY B0, `(.L_x_27) ;  /* 0x0000009000007945 */ /* 0x000fe40003800000 */
[----:B------:R-:W-:Y:S01]  /*22c0*/  FMUL R58, R101, R90 ;  /* 0x0000005a653a7220 */ /* 0x000fe20000400000 */
[----:B------:R-:W-:-:S03]  /*22d0*/  ISETP.GT.AND P0, PT, R0, RZ, P3 ;  /* 0x000000ff0000720c */ /* 0x000fc60001f04270 */
[----:B------:R-:W-:-:S05]  /*22e0*/  FFMA R58, R59, R89, R58 ;  /* 0x000000593b3a7223 */ /* 0x000fca000000003a */
[----:B------:R-:W-:Y:S02]  /*22f0*/  F2FP.BF16.F32.PACK_AB R59, RZ, R58 ;  /* 0x0000003aff3b723e */ /* 0x000fe400000010ff */
[----:B------:R-:W-:-:S03]  /*2300*/  P2R R58, PR, RZ, 0x8 ;  /* 0x00000008ff3a7803 */ /* 0x000fc60000000000 */
[----:B------:R0:W-:Y:S01]  /*2310*/  @P2 STG.E.U16 desc[UR12][R14.64+0x2], R59 ;  /* 0x0000023b0e002986 */ /* 0x0001e2000c10150c */
[----:B------:R-:W-:Y:S05]  /*2320*/  @!P0 BRA `(.L_x_28) ;  /* 0x0000000000048947 */ /* 0x000fea0003800000 */
[----:B------:R3:W5:Y:S02]  /*2330*/  LDG.E.LTC128B.U16 R100, desc[UR12][R2.64+0x10] ;  /* 0x0000100c02647981 */ /* 0x000764000c1e1520 */
.L_x_28:
[----:B------:R-:W-:Y:S05]  /*2340*/  BSYNC B0 ;  /* 0x0000000000007941 */ /* 0x000fea0003800000 */
.L_x_27:
[----:B0----5:R-:W-:Y:S01]  /*2350*/  IMAD.U32 R59, R100, 0x10000, RZ ;  /* 0x00010000643b7824 */ /* 0x021fe200078e00ff */
[----:B------:R-:W-:Y:S01]  /*2360*/  ISETP.GT.AND P2, PT, R88, 0x9, PT ;  /* 0x000000095800780c */ /* 0x000fe20003f44270 */
[----:B------:R-:W-:Y:S02]  /*2370*/  BSSY B0, `(.L_x_29) ;  /* 0x0000009000007945 */ /* 0x000fe40003800000 */
[----:B------:R-:W-:Y:S01]  /*2380*/  FMUL R59, R59, R90 ;  /* 0x0000005a3b3b7220 */ /* 0x000fe20000400000 */
[----:B------:R-:W-:-:S03]  /*2390*/  ISETP.GT.AND P1, PT, R0, RZ, P2 ;  /* 0x000000ff0000720c */ /* 0x000fc60001724270 */
[----:B------:R-:W-:Y:S01]  /*23a0*/  FFMA R59, R60, R89, R59 ;  /* 0x000000593c3b7223 */ /* 0x000fe2000000003b */
[----:B------:R-:W-:-:S04]  /*23b0*/  P2R R60, PR, RZ, 0x4 ;  /* 0x00000004ff3c7803 */ /* 0x000fc80000000000 */
[----:B------:R-:W-:-:S05]  /*23c0*/  F2FP.BF16.F32.PACK_AB R59, RZ, R59 ;  /* 0x0000003bff3b723e */ /* 0x000fca00000010ff */
[----:B------:R0:W-:Y:S01]  /*23d0*/  @P0 STG.E.U16 desc[UR12][R4.64+0x10], R59 ;  /* 0x0000103b04000986 */ /* 0x0001e2000c10150c */
[----:B------:R-:W-:Y:S05]  /*23e0*/  @!P1 BRA `(.L_x_30) ;  /* 0x0000000000049947 */ /* 0x000fea0003800000 */
[----:B------:R4:W5:Y:S02]  /*23f0*/  LDG.E.LTC128B.U16 R100, desc[UR12][R2.64+0x12] ;  /* 0x0000120c02647981 */ /* 0x000964000c1e1520 */
.L_x_30:
[----:B------:R-:W-:Y:S05]  /*2400*/  BSYNC B0 ;  /* 0x0000000000007941 */ /* 0x000fea0003800000 */
.L_x_29:
[----:B-----5:R-:W-:Y:S01]  /*2410*/  IMAD.U32 R101, R100, 0x10000, RZ ;  /* 0x0001000064657824 */ /* 0x020fe200078e00ff */
[----:B0-----:R-:W-:Y:S01]  /*2420*/  IADD3 R59, P0, R22, 0x40, RZ ;  /* 0x00000040163b7810 */ /* 0x001fe20007f1e0ff */
[----:B------:R-:W-:Y:S01]  /*2430*/  BSSY B0, `(.L_x_31) ;  /* 0x000000e000007945 */ /* 0x000fe20003800000 */
[----:B------:R-:W-:Y:S01]  /*2440*/  PRMT R104, R100, 0x7610, R104 ;  /* 0x0000761064687816 */ /* 0x000fe20000000068 */
[----:B------:R-:W-:Y:S02]  /*2450*/  FMUL R22, R101, R90 ;  /* 0x0000005a65167220 */ /* 0x000fe40000400000 */
[----:B------:R-:W-:Y:S01]  /*2460*/  IMAD.X R23, RZ, RZ, R23, P0 ;  /* 0x000000ffff177224 */ /* 0x000fe200000e0617 */
[----:B------:R-:W-:Y:S01]  /*2470*/  ISETP.GT.AND P0, PT, R0, 0x8, P3 ;  /* 0x000000080000780c */ /* 0x000fe20001f04270 */
[----:B------:R-:W-:Y:S02]  /*2480*/  FFMA R22, R61, R89, R22 ;  /* 0x000000593d167223 */ /* 0x000fe40000000016 */
[----:B------:R-:W-:-:S03]  /*2490*/  IMAD R102, R23, UR10, RZ ;  /* 0x0000000a17667c24 */ /* 0x000fc6000f8e02ff */
[----:B------:R-:W-:Y:S01]  /*24a0*/  F2FP.BF16.F32.PACK_AB R22, RZ, R22 ;  /* 0x00000016ff16723e */ /* 0x000fe200000010ff */
[C---:B------:R-:W-:Y:S02]  /*24b0*/  IMAD R61, R59.reuse, UR11, R102 ;  /* 0x0000000b3b3d7c24 */ /* 0x040fe4000f8e0266 */
[----:B------:R-:W-:Y:S02]  /*24c0*/  IMAD.WIDE.U32 R102, R59, UR10, R12 ;  /* 0x0000000a3b667c25 */ /* 0x000fe4000f8e000c */
[----:B------:R0:W-:Y:S02]  /*24d0*/  @P1 STG.E.U16 desc[UR12][R4.64+0x12], R22 ;  /* 0x0000121604001986 */ /* 0x0001e4000c10150c */
[----:B------:R-:W-:Y:S01]  /*24e0*/  IMAD.IADD R101, R61, 0x1, R103 ;  /* 0x000000013d657824 */ /* 0x000fe200078e0267 */
[----:B------:R-:W-:Y:S06]  /*24f0*/  @!P0 BRA `(.L_x_32) ;  /* 0x0000000000048947 */ /* 0x000fec0003800000 */
[----:B------:R0:W5:Y:S02]  /*2500*/  LDG.E.LTC128B.U16 R104, desc[UR12][R10.64+0x10] ;  /* 0x0000100c0a687981 */ /* 0x000164000c1e1520 */
.L_x_32:
[----:B------:R-:W-:Y:S05]  /*2510*/  BSYNC B0 ;  /* 0x0000000000007941 */ /* 0x000fea0003800000 */
.L_x_31:
[----:B0-----:R-:W-:Y:S01]  /*2520*/  IMAD.WIDE.U32 R22, R59, UR10, R92 ;  /* 0x0000000a3b167c25 */ /* 0x001fe2000f8e005c */
[----:B------:R-:W-:Y:S03]  /*2530*/  BSSY B0, `(.L_x_33) ;  /* 0x0000016000007945 */ /* 0x000fe60003800000 */
[----:B-----5:R-:W-:Y:S01]  /*2540*/  IMAD.U32 R21, R104, 0x10000, RZ ;  /* 0x0001000068157824 */ /* 0x020fe200078e00ff */
[----:B------:R-:W-:Y:S01]  /*2550*/  IADD3 R12, P1, R20, R22, RZ ;  /* 0x00000016140c7210 */ /* 0x000fe20007f3e0ff */
[----:B------:R-:W-:Y:S02]  /*2560*/  IMAD.MOV.U32 R100, RZ, RZ, R102 ;  /* 0x000000ffff647224 */ /* 0x000fe400078e0066 */
[----:B------:R-:W-:Y:S01]  /*2570*/  FMUL R93, R21, R90 ;  /* 0x0000005a155d7220 */ /* 0x000fe20000400000 */
[----:B------:R-:W-:Y:S02]  /*2580*/  IMAD.IADD R21, R61, 0x1, R23 ;  /* 0x000000013d157824 */ /* 0x000fe400078e0217 */
[----:B------:R-:W-:-:S04]  /*2590*/  IMAD.WIDE.U32 R100, R94, UR8, R100 ;  /* 0x000000085e647c25 */ /* 0x000fc8000f8e0064 */
[----:B------:R-:W-:Y:S01]  /*25a0*/  FFMA R93, R62, R89, R93 ;  /* 0x000000593e5d7223 */ /* 0x000fe2000000005d */
[----:B------:R-:W-:Y:S01]  /*25b0*/  IMAD.X R13, R21, 0x1, R13, P1 ;  /* 0x00000001150d7824 */ /* 0x000fe200008e060d */
[----:B------:R-:W-:Y:S01]  /*25c0*/  ISETP.GT.AND P1, PT, R0, 0x8, P2 ;  /* 0x000000080000780c */ /* 0x000fe20001724270 */
[----:B------:R-:W-:Y:S02]  /*25d0*/  IMAD.IADD R101, R98, 0x1, R101 ;  /* 0x0000000162657824 */ /* 0x000fe400078e0265 */
[----:B------:R-:W-:Y:S01]  /*25e0*/  F2FP.BF16.F32.PACK_AB R93, RZ, R93 ;  /* 0x0000005dff5d723e */ /* 0x000fe200000010ff */
[----:B------:R-:W-:-:S04]  /*25f0*/  IMAD.WIDE.U32 R12, R94, UR8, R12 ;  /* 0x000000085e0c7c25 */ /* 0x000fc8000f8e000c */
[----:B------:R-:W-:Y:S01]  /*2600*/  IMAD.WIDE.U32 R100, R95, UR6, R100 ;  /* 0x000000065f647c25 */ /* 0x000fe2000f8e0064 */
[----:B------:R0:W-:Y:S03]  /*2610*/  @P0 STG.E.U16 desc[UR12][R14.64+0x10], R93 ;  /* 0x0000105d0e000986 */ /* 0x0001e6000c10150c */
[----:B------:R-:W-:Y:S01]  /*2620*/  IMAD.IADD R101, R96, 0x1, R101 ;  /* 0x0000000160657824 */ /* 0x000fe200078e0265 */
[----:B------:R-:W-:Y:S01]  /*2630*/  IADD3 R20, P0, P2, R97, R100, R16 ;  /* 0x0000006461147210 */ /* 0x000fe20007a1e010 */
[----:B------:R-:W-:-:S03]  /*2640*/  IMAD.IADD R13, R98, 0x1, R13 ;  /* 0x00000001620d7824 */ /* 0x000fc600078e020d */
[----:B------:R-:W-:Y:S01]  /*2650*/  IADD3.X R101, R91, R101, R17, P0, P2 ;  /* 0x000000655b657210 */ /* 0x000fe200007e4411 */
[----:B------:R-:W-:Y:S01]  /*2660*/  IMAD.WIDE.U32 R12, R95, UR6, R12 ;  /* 0x000000065f0c7c25 */ /* 0x000fe2000f8e000c */
[----:B------:R-:W-:Y:S07]  /*2670*/  @!P1 BRA `(.L_x_34) ;  /* 0x0000000000049947 */ /* 0x000fee0003800000 */
[----:B------:R0:W5:Y:S02]  /*2680*/  LDG.E.LTC128B.U16 R104, desc[UR12][R10.64+0x12] ;  /* 0x0000120c0a687981 */ /* 0x000164000c1e1520 */
.L_x_34:
[----:B------:R-:W-:Y:S05]  /*2690*/  BSYNC B0 ;  /* 0x0000000000007941 */ /* 0x000fea0003800000 */
.L_x_33:
[----:B-----5:R-:W-:Y:S01]  /*26a0*/  IMAD.U32 R103, R104, 0x10000, RZ ;  /* 0x0001000068677824 */ /* 0x020fe200078e00ff */
[----:B------:R-:W-:Y:S01]  /*26b0*/  IADD3 R97, P0, P2, R97, R12, R16 ;  /* 0x0000000c61617210 */ /* 0x000fe20007a1e010 */
[----:B------:R-:W-:Y:S01]  /*26c0*/  IMAD.IADD R62, R96, 0x1, R13 ;  /* 0x00000001603e7824 */ /* 0x000fe200078e020d */
[C---:B0-----:R-:W-:Y:S01]  /*26d0*/  SHF.L.U64.HI R93, R18.reuse, 0x7, R19 ;  /* 0x00000007125d7819 */ /* 0x041fe20000010213 */
[----:B------:R-:W-:Y:S01]  /*26e0*/  FMUL R16, R103, R90 ;  /* 0x0000005a67107220 */ /* 0x000fe20000400000 */
[----:B------:R-:W-:Y:S01]  /*26f0*/  IMAD.SHL.U32 R95, R18, 0x80, RZ ;  /* 0x00000080125f7824 */ /* 0x000fe200078e00ff */
[----:B------:R-:W-:Y:S01]  /*2700*/  ISETP.GT.AND P3, PT, R88, 0x10, PT ;  /* 0x000000105800780c */ /* 0x000fe20003f64270 */
[----:B------:R-:W-:Y:S01]  /*2710*/  BSSY B0, `(.L_x_35) ;  /* 0x000000b000007945 */ /* 0x000fe20003800000 */
[----:B------:R-:W-:Y:S01]  /*2720*/  FFMA R16, R63, R89, R16 ;  /* 0x000000593f107223 */ /* 0x000fe20000000010 */
[----:B------:R-:W-:Y:S02]  /*2730*/  IADD3.X R62, R91, R62, R17, P0, P2 ;  /* 0x0000003e5b3e7210 */ /* 0x000fe400007e4411 */
[----:B------:R-:W-:-:S02]  /*2740*/  IADD3 R12, P0, P2, R95, R4, R99 ;  /* 0x000000045f0c7210 */ /* 0x000fc40007a1e063 */
[----:B------:R-:W-:Y:S02]  /*2750*/  F2FP.BF16.F32.PACK_AB R16, RZ, R16 ;  /* 0x00000010ff10723e */ /* 0x000fe400000010ff */
[----:B------:R-:W-:Y:S02]  /*2760*/  IADD3.X R13, R93, R5, R57, P0, P2 ;  /* 0x000000055d0d7210 */ /* 0x000fe400007e4439 */
[----:B------:R-:W-:Y:S01]  /*2770*/  ISETP.GT.AND P0, PT, R0, RZ, P3 ;  /* 0x000000ff0000720c */ /* 0x000fe20001f04270 */
[----:B------:R0:W-:Y:S01]  /*2780*/  @P1 STG.E.U16 desc[UR12][R14.64+0x12], R16 ;  /* 0x000012100e001986 */ /* 0x0001e2000c10150c */
[----:B------:R-:W-:-:S11]  /*2790*/  P2R R57, PR, RZ, 0x8 ;  /* 0x00000008ff397803 */ /* 0x000fd60000000000 */
[----:B0-----:R-:W-:Y:S05]  /*27a0*/  @!P0 BRA `(.L_x_36) ;  /* 0x0000000000048947 */ /* 0x001fea0003800000 */
[----:B------:R0:W5:Y:S02]  /*27b0*/  LDG.E.LTC128B.U16 R104, desc[UR12][R2.64+0x20] ;  /* 0x0000200c02687981 */ /* 0x000164000c1e1520 */
.L_x_36:
[----:B------:R-:W-:Y:S05]  /*27c0*/  BSYNC B0 ;  /* 0x0000000000007941 */ /* 0x000fea0003800000 */
.L_x_35:
[----:B-----5:R-:W-:Y:S01]  /*27d0*/  IMAD.U32 R17, R104, 0x10000, RZ ;  /* 0x0001000068117824 */ /* 0x020fe200078e00ff */
[----:B------:R-:W-:Y:S01]  /*27e0*/  ISETP.GT.AND P1, PT, R88, 0x11, PT ;  /* 0x000000115800780c */ /* 0x000fe20003f24270 */
[----:B------:R-:W-:Y:S02]  /*27f0*/  BSSY B0, `(.L_x_37) ;  /* 0x0000009000007945 */ /* 0x000fe40003800000 */
[----:B------:R-:W-:-:S04]  /*2800*/  FMUL R17, R17, R90 ;  /* 0x0000005a11117220 */ /* 0x000fc80000400000 */
[----:B------:R-:W-:Y:S01]  /*2810*/  FFMA R17, R64, R89, R17 ;  /* 0x0000005940117223 */ /* 0x000fe20000000011 */
[----:B------:R-:W-:-:S04]  /*2820*/  P2R R64, PR, RZ, 0x2 ;  /* 0x00000002ff407803 */ /* 0x000fc80000000000 */
[----:B------:R-:W-:-:S05]  /*2830*/  F2FP.BF16.F32.PACK_AB R17, RZ, R17 ;  /* 0x00000011ff11723e */ /* 0x000fca00000010ff */
[----:B------:R0:W-:Y:S01]  /*2840*/  @P0 STG.E.U16 desc[UR12][R4.64+0x20], R17 ;  /* 0x0000201104000986 */ /* 0x0001e2000c10150c */
[----:B------:R-:W-:-:S13]  /*2850*/  ISETP.GT.AND P0, PT, R0, RZ, P1 ;  /* 0x000000ff0000720c */ /* 0x000fda0000f04270 */
[----:B0-----:R-:W-:Y:S05]  /*2860*/  @!P0 BRA `(.L_x_38) ;  /* 0x0000000000048947 */ /* 0x001fea0003800000 */
[----:B------:R0:W5:Y:S02]  /*2870*/  LDG.E.LTC128B.U16 R104, desc[UR12][R2.64+0x22] ;  /* 0x0000220c02687981 */ /* 0x000164000c1e1520 */
.L_x_38:
[----:B------:R-:W-:Y:S05]  /*2880*/  BSYNC B0 ;  /* 0x0000000000007941 */ /* 0x000fea0003800000 */
.L_x_37:
[----:B-----5:R-:W-:Y:S01]  /*2890*/  IMAD.U32 R17, R104, 0x10000, RZ ;  /* 0x0001000068117824 */ /* 0x020fe200078e00ff */
[----:B------:R-:W-:Y:S03]  /*28a0*/  BSSY B0, `(.L_x_39) ;  /* 0x0000008000007945 */ /* 0x000fe60003800000 */
[----:B------:R-:W-:-:S04]  /*28b0*/  FMUL R16, R17, R90 ;  /* 0x0000005a11107220 */ /* 0x000fc80000400000 */
[----:B------:R-:W-:-:S05]  /*28c0*/  FFMA R16, R65, R89, R16 ;  /* 0x0000005941107223 */ /* 0x000fca0000000010 */
[----:B------:R-:W-:-:S05]  /*28d0*/  F2FP.BF16.F32.PACK_AB R16, RZ, R16 ;  /* 0x00000010ff10723e */ /* 0x000fca00000010ff */
[----:B------:R0:W-:Y:S01]  /*28e0*/  @P0 STG.E.U16 desc[UR12][R4.64+0x22], R16 ;  /* 0x0000221004000986 */ /* 0x0001e2000c10150c */
[----:B------:R-:W-:-:S13]  /*28f0*/  ISETP.GT.AND P0, PT, R0, 0x8, P3 ;  /* 0x000000080000780c */ /* 0x000fda0001f04270 */
[----:B0-----:R-:W-:Y:S05]  /*2900*/  @!P0 BRA `(.L_x_40) ;  /* 0x0000000000048947 */ /* 0x001fea0003800000 */
[----:B------:R0:W5:Y:S02]  /*2910*/  LDG.E.LTC128B.U16 R104, desc[UR12][R10.64+0x20] ;  /* 0x0000200c0a687981 */ /* 0x000164000c1e1520 */
.L_x_40:
[----:B------:R-:W-:Y:S05]  /*2920*/  BSYNC B0 ;  /* 0x0000000000007941 */ /* 0x000fea0003800000 */
.L_x_39:
        /* <DEDUP_REMOVED lines=9> */
.L_x_42:
[----:B------:R-:W-:Y:S05]  /*29c0*/  BSYNC B0 ;  /* 0x0000000000007941 */ /* 0x000fea0003800000 */
.L_x_41:
[----:B-----5:R-:W-:Y:S01]  /*29d0*/  IMAD.U32 R9, R104, 0x10000, RZ ;  /* 0x0001000068097824 */ /* 0x020fe200078e00ff */
[----:B------:R-:W-:Y:S01]  /*29e0*/  ISETP.GT.AND P2, PT, R88, 0x18, PT ;  /* 0x000000185800780c */ /* 0x000fe20003f44270 */
[----:B------:R-:W-:Y:S02]  /*29f0*/  BSSY B0, `(.L_x_43) ;  /* 0x0000016000007945 */ /* 0x000fe40003800000 */
[----:B------:R-:W-:-:S04]  /*2a00*/  FMUL R16, R9, R90 ;  /* 0x0000005a09107220 */ /* 0x000fc80000400000 */
[----:B------:R-:W-:-:S05]  /*2a10*/  FFMA R16, R67, R89, R16 ;  /* 0x0000005943107223 */ /* 0x000fca0000000010 */
[----:B------:R-:W-:-:S04]  /*2a20*/  F2FP.BF16.F32.PACK_AB R16, RZ, R16 ;  /* 0x00000010ff10723e */ /* 0x000fc800000010ff */
[----:B------:R-:W-:Y:S01]  /*2a30*/  PRMT R19, R16, 0x7610, R19 ;  /* 0x0000761010137816 */ /* 0x000fe20000000013 */
[----:B------:R-:W-:Y:S01]  /*2a40*/  IMAD.WIDE.U32 R16, R59, UR10, R6 ;  /* 0x0000000a3b107c25 */ /* 0x000fe2000f8e0006 */
[----:B------:R-:W-:-:S03]  /*2a50*/  P2R R59, PR, RZ, 0x4 ;  /* 0x00000004ff3b7803 */ /* 0x000fc60000000000 */
[----:B------:R1:W-:Y:S01]  /*2a60*/  @P0 STG.E.U16 desc[UR12][R14.64+0x22], R19 ;  /* 0x000022130e000986 */ /* 0x0003e2000c10150c */
[----:B------:R-:W-:Y:S01]  /*2a70*/  IMAD.IADD R61, R17, 0x1, R61 ;  /* 0x00000001113d7824 */ /* 0x000fe200078e023d */
[----:B------:R-:W-:-:S04]  /*2a80*/  LEA R18, P0, R16, UR14, 0x1 ;  /* 0x0000000e10127c11 */ /* 0x000fc8000f8008ff */
[----:B-1----:R-:W-:Y:S02]  /*2a90*/  LEA.HI.X R19, R16, UR15, R61, 0x1, P0 ;  /* 0x0000000f10137c11 */ /* 0x002fe400080f0c3d */
[----:B------:R-:W-:-:S04]  /*2aa0*/  LEA R16, P0, R20, UR14, 0x1 ;  /* 0x0000000e14107c11 */ /* 0x000fc8000f8008ff */
[----:B------:R-:W-:Y:S02]  /*2ab0*/  LEA.HI.X R17, R20, UR15, R101, 0x1, P0 ;  /* 0x0000000f14117c11 */ /* 0x000fe400080f0c65 */
[----:B------:R-:W-:-:S05]  /*2ac0*/  IADD3 R9, P0, R8, R22, RZ ;  /* 0x0000001608097210 */ /* 0x000fca0007f1e0ff */
[----:B------:R-:W-:Y:S01]  /*2ad0*/  IMAD.X R6, R21, 0x1, R7, P0 ;  /* 0x0000000115067824 */ /* 0x000fe200000e0607 */
[----:B------:R-:W-:-:S04]  /*2ae0*/  LEA R8, P0, R9, UR14, 0x1 ;  /* 0x0000000e09087c11 */ /* 0x000fc8000f8008ff */
[----:B------:R-:W-:Y:S02]  /*2af0*/  LEA.HI.X R9, R9, UR15, R6, 0x1, P0 ;  /* 0x0000000f09097c11 */ /* 0x000fe400080f0c06 */
[----:B------:R-:W-:-:S04]  /*2b00*/  LEA R6, P0, R97, UR14, 0x1 ;  /* 0x0000000e61067c11 */ /* 0x000fc8000f8008ff */
[----:B------:R-:W-:Y:S02]  /*2b10*/  LEA.HI.X R7, R97, UR15, R62, 0x1, P0 ;  /* 0x0000000f61077c11 */ /* 0x000fe400080f0c3e */
[----:B------:R-:W-:-:S13]  /*2b20*/  ISETP.GT.AND P0, PT, R0, RZ, P2 ;  /* 0x000000ff0000720c */ /* 0x000fda0001704270 */
[----:B------:R-:W-:Y:S05]  /*2b30*/  @!P0 BRA `(.L_x_44) ;  /* 0x0000000000048947 */ /* 0x000fea0003800000 */
[----:B------:R1:W5:Y:S02]  /*2b40*/  LDG.E.LTC128B.U16 R104, desc[UR12][R2.64+0x30] ;  /* 0x0000300c02687981 */ /* 0x000364000c1e1520 */
.L_x_44:
[----:B------:R-:W-:Y:S05]  /*2b50*/  BSYNC B0 ;  /* 0x0000000000007941 */ /* 0x000fea0003800000 */
.L_x_43:
[----:B-----5:R-:W-:Y:S01]  /*2b60*/  IMAD.U32 R21, R104, 0x10000, RZ ;  /* 0x0001000068157824 */ /* 0x020fe200078e00ff */
[----:B------:R-:W-:Y:S01]  /*2b70*/  ISETP.GT.AND P1, PT, R88, 0x19, PT ;  /* 0x000000195800780c */ /* 0x000fe20003f24270 */
[----:B------:R-:W-:Y:S02]  /*2b80*/  BSSY B0, `(.L_x_45) ;  /* 0x0000009000007945 */ /* 0x000fe40003800000 */
[----:B------:R-:W-:Y:S01]  /*2b90*/  FMUL R21, R21, R90 ;  /* 0x0000005a15157220 */ /* 0x000fe20000400000 */
[----:B------:R-:W-:-:S03]  /*2ba0*/  P2R R66, PR, RZ, 0x2 ;  /* 0x00000002ff427803 */ /* 0x000fc60000000000 */
[----:B------:R-:W-:-:S05]  /*2bb0*/  FFMA R21, R68, R89, R21 ;  /* 0x0000005944157223 */ /* 0x000fca0000000015 */
[----:B------:R-:W-:-:S05]  /*2bc0*/  F2FP.BF16.F32.PACK_AB R21, RZ, R21 ;  /* 0x00000015ff15723e */ /* 0x000fca00000010ff */
[----:B------:R0:W-:Y:S01]  /*2bd0*/  @P0 STG.E.U16 desc[UR12][R4.64+0x30], R21 ;  /* 0x0000301504000986 */ /* 0x0001e2000c10150c */
[----:B------:R-:W-:-:S13]  /*2be0*/  ISETP.GT.AND P0, PT, R0, RZ, P1 ;  /* 0x000000ff0000720c */ /* 0x000fda0000f04270 */
[----:B0-----:R-:W-:Y:S05]  /*2bf0*/  @!P0 BRA `(.L_x_46) ;  /* 0x0000000000048947 */ /* 0x001fea0003800000 */
[----:B------:R0:W5:Y:S02]  /*2c00*/  LDG.E.LTC128B.U16 R104, desc[UR12][R2.64+0x32] ;  /* 0x0000320c02687981 */ /* 0x000164000c1e1520 */
.L_x_46:
[----:B------:R-:W-:Y:S05]  /*2c10*/  BSYNC B0 ;  /* 0x0000000000007941 */ /* 0x000fea0003800000 */
.L_x_45:
        /* <DEDUP_REMOVED lines=9> */
.L_x_48:
[----:B------:R-:W-:Y:S05]  /*2cb0*/  BSYNC B0 ;  /* 0x0000000000007941 */ /* 0x000fea0003800000 */
.L_x_47:
        /* <DEDUP_REMOVED lines=9> */
.L_x_50:
[----:B------:R-:W-:Y:S05]  /*2d50*/  BSYNC B0 ;  /* 0x0000000000007941 */ /* 0x000fea0003800000 */
.L_x_49:
        /* <DEDUP_REMOVED lines=11> */
.L_x_52:
[----:B------:R-:W-:Y:S05]  /*2e10*/  BSYNC B0 ;  /* 0x0000000000007941 */ /* 0x000fea0003800000 */
.L_x_51:
        /* <DEDUP_REMOVED lines=11> */
.L_x_54:
[----:B------:R-:W-:Y:S05]  /*2ed0*/  BSYNC B0 ;  /* 0x0000000000007941 */ /* 0x000fea0003800000 */
.L_x_53:
        /* <DEDUP_REMOVED lines=9> */
.L_x_56:
[----:B------:R-:W-:Y:S05]  /*2f70*/  BSYNC B0 ;  /* 0x0000000000007941 */ /* 0x000fea0003800000 */
.L_x_55:
        /* <DEDUP_REMOVED lines=9> */
.L_x_58:
[----:B------:R-:W-:Y:S05]  /*3010*/  BSYNC B0 ;  /* 0x0000000000007941 */ /* 0x000fea0003800000 */
.L_x_57:
[----:B-----5:R-:W-:Y:S01]  /*3020*/  IMAD.U32 R21, R104, 0x10000, RZ ;  /* 0x0001000068157824 */ /* 0x020fe200078e00ff */
[----:B------:R-:W-:Y:S01]  /*3030*/  ISETP.GT.AND P5, PT, R88, 0x28, PT ;  /* 0x000000285800780c */ /* 0x000fe20003fa4270 */
[----:B------:R-:W-:Y:S02]  /*3040*/  BSSY B0, `(.L_x_59) ;  /* 0x0000009000007945 */ /* 0x000fe40003800000 */
[----:B------:R-:W-:-:S04]  /*3050*/  FMUL R20, R21, R90 ;  /* 0x0000005a15147220 */ /* 0x000fc80000400000 */
[----:B------:R-:W-:-:S05]  /*3060*/  FFMA R20, R75, R89, R20 ;  /* 0x000000594b147223 */ /* 0x000fca0000000014 */
[----:B------:R-:W-:-:S05]  /*3070*/  F2FP.BF16.F32.PACK_AB R20, RZ, R20 ;  /* 0x00000014ff14723e */ /* 0x000fca00000010ff */
[----:B------:R1:W-:Y:S01]  /*3080*/  @P0 STG.E.U16 desc[UR12][R14.64+0x42], R20 ;  /* 0x000042140e000986 */ /* 0x0003e2000c10150c */
[----:B------:R-:W-:Y:S02]  /*3090*/  ISETP.GT.AND P0, PT, R0, RZ, P5 ;  /* 0x000000ff0000720c */ /* 0x000fe40002f04270 */
[----:B-1----:R-:W-:-:S11]  /*30a0*/  P2R R20, PR, RZ, 0x20 ;  /* 0x00000020ff147803 */ /* 0x002fd60000000000 */
[----:B------:R-:W-:Y:S05]  /*30b0*/  @!P0 BRA `(.L_x_60) ;  /* 0x0000000000048947 */ /* 0x000fea0003800000 */
[----:B------:R1:W5:Y:S02]  /*30c0*/  LDG.E.LTC128B.U16 R104, desc[UR12][R2.64+0x50] ;  /* 0x0000500c02687981 */ /* 0x000364000c1e1520 */
.L_x_60:
[----:B------:R-:W-:Y:S05]  /*30d0*/  BSYNC B0 ;  /* 0x0000000000007941 */ /* 0x000fea0003800000 */
.L_x_59:
        /* <DEDUP_REMOVED lines=11> */
.L_x_62:
[----:B------:R-:W-:Y:S05]  /*3190*/  BSYNC B0 ;  /* 0x0000000000007941 */ /* 0x000fea0003800000 */
.L_x_61:
        /* <DEDUP_REMOVED lines=9> */
.L_x_64:
[----:B------:R-:W-:Y:S05]  /*3230*/  BSYNC B0 ;  /* 0x0000000000007941 */ /* 0x000fea0003800000 */
.L_x_63:
        /* <DEDUP_REMOVED lines=9> */
.L_x_66:
[----:B------:R-:W-:Y:S05]  /*32d0*/  BSYNC B0 ;  /* 0x0000000000007941 */ /* 0x000fea0003800000 */
.L_x_65:
[----:B-----5:R-:W-:Y:S01]  /*32e0*/  IMAD.U32 R21, R104, 0x10000, RZ ;  /* 0x0001000068157824 */ /* 0x020fe200078e00ff */
[----:B------:R-:W-:Y:S01]  /*32f0*/  ISETP.GT.AND P3, PT, R88, 0x30, PT ;  /* 0x000000305800780c */ /* 0x000fe20003f64270 */
[----:B------:R-:W-:Y:S02]  /*3300*/  BSSY B0, `(.L_x_67) ;  /* 0x0000008000007945 */ /* 0x000fe40003800000 */
[----:B------:R-:W-:-:S04]  /*3310*/  FMUL R20, R21, R90 ;  /* 0x0000005a15147220 */ /* 0x000fc80000400000 */
[----:B------:R-:W-:-:S05]  /*3320*/  FFMA R20, R79, R89, R20 ;  /* 0x000000594f147223 */ /* 0x000fca0000000014 */
[----:B------:R-:W-:-:S05]  /*3330*/  F2FP.BF16.F32.PACK_AB R20, RZ, R20 ;  /* 0x00000014ff14723e */ /* 0x000fca00000010ff */
[----:B------:R0:W-:Y:S01]  /*3340*/  @P0 STG.E.U16 desc[UR12][R14.64+0x52], R20 ;  /* 0x000052140e000986 */ /* 0x0001e2000c10150c */
[----:B------:R-:W-:-:S13]  /*3350*/  ISETP.GT.AND P0, PT, R0, RZ, P3 ;  /* 0x000000ff0000720c */ /* 0x000fda0001f04270 */
[----:B0-----:R-:W-:Y:S05]  /*3360*/  @!P0 BRA `(.L_x_68) ;  /* 0x0000000000048947 */ /* 0x001fea0003800000 */
[----:B------:R0:W5:Y:S02]  /*3370*/  LDG.E.LTC128B.U16 R104, desc[UR12][R2.64+0x60] ;  /* 0x0000600c02687981 */ /* 0x000164000c1e1520 */
.L_x_68:
[----:B------:R-:W-:Y:S05]  /*3380*/  BSYNC B0 ;  /* 0x0000000000007941 */ /* 0x000fea0003800000 */
.L_x_67:
        /* <DEDUP_REMOVED lines=10> */
.L_x_70:
[----:B------:R-:W-:Y:S05]  /*3430*/  BSYNC B0 ;  /* 0x0000000000007941 */ /* 0x000fea0003800000 */
.L_x_69:
        /* <DEDUP_REMOVED lines=9> */
.L_x_72:
[----:B------:R-:W-:Y:S05]  /*34d0*/  BSYNC B0 ;  /* 0x0000000000007941 */ /* 0x000fea0003800000 */
.L_x_71:
        /* <DEDUP_REMOVED lines=9> */
.L_x_74:
[----:B------:R-:W-:Y:S05]  /*3570*/  BSYNC B0 ;  /* 0x0000000000007941 */ /* 0x000fea0003800000 */
.L_x_73:
        /* <DEDUP_REMOVED lines=10> */
.L_x_76:
[----:B------:R-:W-:Y:S05]  /*3620*/  BSYNC B0 ;  /* 0x0000000000007941 */ /* 0x000fea0003800000 */
.L_x_75:
[----:B-----5:R-:W-:Y:S01]  /*3630*/  IMAD.U32 R21, R104, 0x10000, RZ ;  /* 0x0001000068157824 */ /* 0x020fe200078e00ff */
[----:B------:R-:W-:Y:S03]  /*3640*/  BSSY B0, `(.L_x_77) ;  /* 0x000000f000007945 */ /* 0x000fe60003800000 */
[----:B------:R-:W-:-:S04]  /*3650*/  FMUL R21, R21, R90 ;  /* 0x0000005a15157220 */ /* 0x000fc80000400000 */
[----:B------:R-:W-:-:S05]  /*3660*/  FFMA R21, R84, R89, R21 ;  /* 0x0000005954157223 */ /* 0x000fca0000000015 */
[----:B------:R-:W-:-:S05]  /*3670*/  F2FP.BF16.F32.PACK_AB R21, RZ, R21 ;  /* 0x00000015ff15723e */ /* 0x000fca00000010ff */
[----:B------:R1:W-:Y:S01]  /*3680*/  @P0 STG.E.U16 desc[UR12][R4.64+0x70], R21 ;  /* 0x0000701504000986 */ /* 0x0003e2000c10150c */
[----:B------:R-:W-:-:S05]  /*3690*/  IADD3 R22, P0, R95, R14, RZ ;  /* 0x0000000e5f167210 */ /* 0x000fca0007f1e0ff */
[----:B------:R-:W-:Y:S01]  /*36a0*/  IMAD.X R23, R93, 0x1, R15, P0 ;  /* 0x000000015d177824 */ /* 0x000fe200000e060f */
[----:B------:R-:W-:-:S05]  /*36b0*/  IADD3 R62, P0, R95, R14, RZ ;  /* 0x0000000e5f3e7210 */ /* 0x000fca0007f1e0ff */
[----:B------:R-:W-:Y:S01]  /*36c0*/  IMAD.X R63, R93, 0x1, R15, P0 ;  /* 0x000000015d3f7824 */ /* 0x000fe200000e060f */
[----:B------:R-:W-:-:S05]  /*36d0*/  IADD3 R20, P0, R95, R4, RZ ;  /* 0x000000045f147210 */ /* 0x000fca0007f1e0ff */
[----:B-1----:R-:W-:Y:S01]  /*36e0*/  IMAD.X R21, R93, 0x1, R5, P0 ;  /* 0x000000015d157824 */ /* 0x002fe200000e0605 */
[----:B------:R-:W-:-:S04]  /*36f0*/  ISETP.GT.AND P0, PT, R88, 0x39, PT ;  /* 0x000000395800780c */ /* 0x000fc80003f04270 */
[----:B------:R-:W-:-:S13]  /*3700*/  ISETP.GT.AND P4, PT, R0, RZ, P0 ;  /* 0x000000ff0000720c */ /* 0x000fda0000784270 */
[----:B------:R-:W-:Y:S05]  /*3710*/  @!P4 BRA `(.L_x_78) ;  /* 0x000000000004c947 */ /* 0x000fea0003800000 */
[----:B------:R1:W5:Y:S02]  /*3720*/  LDG.E.LTC128B.U16 R104, desc[UR12][R2.64+0x72] ;  /* 0x0000720c02687981 */ /* 0x000364000c1e1520 */
.L_x_78:
[----:B------:R-:W-:Y:S05]  /*3730*/  BSYNC B0 ;  /* 0x0000000000007941 */ /* 0x000fea0003800000 */
.L_x_77:
[----:B01-345:R-:W-:Y:S01]  /*3740*/  IMAD.U32 R3, R104, 0x10000, RZ ;  /* 0x0001000068037824 */ /* 0x03bfe200078e00ff */
        /* <DEDUP_REMOVED lines=8> */
.L_x_80:
[----:B------:R-:W-:Y:S05]  /*37d0*/  BSYNC B0 ;  /* 0x0000000000007941 */ /* 0x000fea0003800000 */
.L_x_79:
[----:B-----5:R-:W-:Y:S01]  /*37e0*/  IMAD.U32 R3, R104, 0x10000, RZ ;  /* 0x0001000068037824 */ /* 0x020fe200078e00ff */
[----:B------:R-:W-:Y:S03]  /*37f0*/  BSSY B0, `(.L_x_81) ;  /* 0x0000008000007945 */ /* 0x000fe60003800000 */
[----:B------:R-:W-:-:S04]  /*3800*/  FMUL R3, R3, R90 ;  /* 0x0000005a03037220 */ /* 0x000fc80000400000 */
[----:B------:R-:W-:-:S05]  /*3810*/  FFMA R3, R86, R89, R3 ;  /* 0x0000005956037223 */ /* 0x000fca0000000003 */
[----:B------:R-:W-:-:S05]  /*3820*/  F2FP.BF16.F32.PACK_AB R3, RZ, R3 ;  /* 0x00000003ff03723e */ /* 0x000fca00000010ff */
[----:B------:R1:W-:Y:S01]  /*3830*/  @P4 STG.E.U16 desc[UR12][R14.64+0x70], R3 ;  /* 0x000070030e004986 */ /* 0x0003e2000c10150c */
[----:B------:R-:W-:-:S13]  /*3840*/  ISETP.GT.AND P4, PT, R0, 0x8, P0 ;  /* 0x000000080000780c */ /* 0x000fda0000784270 */
[----:B-1----:R-:W-:Y:S05]  /*3850*/  @!P4 BRA `(.L_x_82) ;  /* 0x000000000004c947 */ /* 0x002fea0003800000 */
[----:B------:R1:W5:Y:S02]  /*3860*/  LDG.E.LTC128B.U16 R104, desc[UR12][R10.64+0x72] ;  /* 0x0000720c0a687981 */ /* 0x000364000c1e1520 */
.L_x_82:
[----:B------:R-:W-:Y:S05]  /*3870*/  BSYNC B0 ;  /* 0x0000000000007941 */ /* 0x000fea0003800000 */
.L_x_81:
[----:B-----5:R-:W-:-:S04]  /*3880*/  IMAD.U32 R3, R104, 0x10000, RZ ;  /* 0x0001000068037824 */ /* 0x020fc800078e00ff */
[----:B------:R-:W-:-:S04]  /*3890*/  FMUL R2, R3, R90 ;  /* 0x0000005a03027220 */ /* 0x000fc80000400000 */
[----:B------:R-:W-:-:S05]  /*38a0*/  FFMA R2, R87, R89, R2 ;  /* 0x0000005957027223 */ /* 0x000fca0000000002 */
[----:B------:R-:W-:-:S05]  /*38b0*/  F2FP.BF16.F32.PACK_AB R2, RZ, R2 ;  /* 0x00000002ff02723e */ /* 0x000fca00000010ff */
[----:B------:R3:W-:Y:S01]  /*38c0*/  @P4 STG.E.U16 desc[UR12][R14.64+0x72], R2 ;  /* 0x000072020e004986 */ /* 0x0007e2000c10150c */
[----:B------:R-:W-:-:S13]  /*38d0*/  ISETP.GT.AND P4, PT, R0, 0x40, P6 ;  /* 0x000000400000780c */ /* 0x000fda0003784270 */
[----:B------:R-:W4:Y:S01]  /*38e0*/  @P4 LDG.E.LTC128B.U16 R104, desc[UR12][R18.64] ;  /* 0x0000000c12684981 */ /* 0x000f22000c1e1520 */
[----:B------:R-:W-:Y:S01]  /*38f0*/  BSSY B0, `(.L_x_83) ;  /* 0x000000a000007945 */ /* 0x000fe20003800000 */
[----:B----4-:R-:W-:-:S04]  /*3900*/  IMAD.U32 R3, R104, 0x10000, RZ ;  /* 0x0001000068037824 */ /* 0x010fc800078e00ff */
[----:B------:R-:W-:-:S04]  /*3910*/  FMUL R3, R3, R90 ;  /* 0x0000005a03037220 */ /* 0x000fc80000400000 */
[----:B------:R-:W-:-:S05]  /*3920*/  FFMA R3, R24, R89, R3 ;  /* 0x0000005918037223 */ /* 0x000fca0000000003 */
[----:B------:R-:W-:-:S05]  /*3930*/  F2FP.BF16.F32.PACK_AB R3, RZ, R3 ;  /* 0x00000003ff03723e */ /* 0x000fca00000010ff */
[----:B------:R3:W-:Y:S01]  /*3940*/  @P4 STG.E.U16 desc[UR12][R20.64], R3 ;  /* 0x0000000314004986 */ /* 0x0007e2000c10150c */
[----:B------:R-:W-:-:S04]  /*3950*/  ISETP.NE.AND P4, PT, R56, RZ, PT ;  /* 0x000000ff3800720c */ /* 0x000fc80003f85270 */
[----:B------:R-:W-:-:S13]  /*3960*/  ISETP.GT.AND P4, PT, R0, 0x40, P4 ;  /* 0x000000400000780c */ /* 0x000fda0002784270 */
[----:B---3--:R-:W-:Y:S05]  /*3970*/  @!P4 BRA `(.L_x_84) ;  /* 0x000000000004c947 */ /* 0x008fea0003800000 */
[----:B------:R3:W5:Y:S02]  /*3980*/  LDG.E.LTC128B.U16 R104, desc[UR12][R16.64+0x2] ;  /* 0x0000020c10687981 */ /* 0x000764000c1e1520 */
.L_x_84:
[----:B------:R-:W-:Y:S05]  /*3990*/  BSYNC B0 ;  /* 0x0000000000007941 */ /* 0x000fea0003800000 */
.L_x_83:
[----:B-----5:R-:W-:Y:S01]  /*39a0*/  IMAD.U32 R3, R104, 0x10000, RZ ;  /* 0x0001000068037824 */ /* 0x020fe200078e00ff */
[----:B------:R-:W-:Y:S01]  /*39b0*/  ISETP.GT.AND P6, PT, R0, 0x48, P6 ;  /* 0x000000480000780c */ /* 0x000fe200037c4270 */
[----:B------:R-:W-:Y:S02]  /*39c0*/  BSSY B0, `(.L_x_85) ;  /* 0x000000a000007945 */ /* 0x000fe40003800000 */
[----:B------:R-:W-:Y:S01]  /*39d0*/  FMUL R2, R3, R90 ;  /* 0x0000005a03027220 */ /* 0x000fe20000400000 */
[----:B------:R-:W-:-:S03]  /*39e0*/  @P4 IMAD.MOV.U32 R3, RZ, RZ, R21 ;  /* 0x000000ffff034224 */ /* 0x000fc600078e0015 */
[----:B------:R-:W-:-:S05]  /*39f0*/  FFMA R2, R25, R89, R2 ;  /* 0x0000005919027223 */ /* 0x000fca0000000002 */
[----:B------:R-:W-:-:S04]  /*3a00*/  F2FP.BF16.F32.PACK_AB R2, RZ, R2 ;  /* 0x00000002ff02723e */ /* 0x000fc800000010ff */
[----:B------:R-:W-:Y:S01]  /*3a10*/  PRMT R4, R2, 0x7610, R4 ;  /* 0x0000761002047816 */ /* 0x000fe20000000004 */
[----:B------:R-:W-:-:S05]  /*3a20*/  @P4 IMAD.MOV.U32 R2, RZ, RZ, R20 ;  /* 0x000000ffff024224 */ /* 0x000fca00078e0014 */
[----:B------:R4:W-:Y:S01]  /*3a30*/  @P4 STG.E.U16 desc[UR12][R2.64+0x2], R4 ;  /* 0x0000020402004986 */ /* 0x0009e2000c10150c */
[----:B------:R-:W-:Y:S05]  /*3a40*/  @!P6 BRA `(.L_x_86) ;  /* 0x000000000004e947 */ /* 0x000fea0003800000 */
[----:B------:R0:W5:Y:S02]  /*3a50*/  LDG.E.LTC128B.U16 R104, desc[UR12][R8.64] ;  /* 0x0000000c08687981 */ /* 0x000164000c1e1520 */
.L_x_86:
[----:B------:R-:W-:Y:S05]  /*3a60*/  BSYNC B0 ;  /* 0x0000000000007941 */ /* 0x000fea0003800000 */
.L_x_85:
[----:B----45:R-:W-:Y:S01]  /*3a70*/  IMAD.U32 R3, R104, 0x10000, RZ ;  /* 0x0001000068037824 */ /* 0x030fe200078e00ff */
[----:B------:R-:W-:Y:S01]  /*3a80*/  ISETP.NE.AND P4, PT, R56, RZ, PT ;  /* 0x000000ff3800720c */ /* 0x000fe20003f85270 */
[----:B------:R-:W-:Y:S02]  /*3a90*/  BSSY B0, `(.L_x_87) ;  /* 0x0000008000007945 */ /* 0x000fe40003800000 */
[----:B------:R-:W-:Y:S01]  /*3aa0*/  FMUL R3, R3, R90 ;  /* 0x0000005a03037220 */ /* 0x000fe20000400000 */
[----:B------:R-:W-:-:S03]  /*3ab0*/  ISETP.GT.AND P4, PT, R0, 0x48, P4 ;  /* 0x000000480000780c */ /* 0x000fc60002784270 */
[----:B------:R-:W-:-:S05]  /*3ac0*/  FFMA R3, R26, R89, R3 ;  /* 0x000000591a037223 */ /* 0x000fca0000000003 */
[----:B------:R-:W-:-:S05]  /*3ad0*/  F2FP.BF16.F32.PACK_AB R3, RZ, R3 ;  /* 0x00000003ff03723e */ /* 0x000fca00000010ff */
[----:B------:R4:W-:Y:S01]  /*3ae0*/  @P6 STG.E.U16 desc[UR12][R22.64], R3 ;  /* 0x0000000316006986 */ /* 0x0009e2000c10150c */
[----:B------:R-:W-:Y:S05]  /*3af0*/  @!P4 BRA `(.L_x_88) ;  /* 0x000000000004c947 */ /* 0x000fea0003800000 */
[----:B------:R0:W5:Y:S02]  /*3b00*/  LDG.E.LTC128B.U16 R104, desc[UR12][R6.64+0x2] ;  /* 0x0000020c06687981 */ /* 0x000164000c1e1520 */
.L_x_88:
[----:B------:R-:W-:Y:S05]  /*3b10*/  BSYNC B0 ;  /* 0x0000000000007941 */ /* 0x000fea0003800000 */
.L_x_87:
[----:B----45:R-:W-:Y:S01]  /*3b20*/  IMAD.U32 R3, R104, 0x10000, RZ ;  /* 0x0001000068037824 */ /* 0x030fe200078e00ff */
[----:B------:R-:W-:Y:S01]  /*3b30*/  ISETP.NE.AND P6, PT, R58, RZ, PT ;  /* 0x000000ff3a00720c */ /* 0x000fe20003fc5270 */
[----:B------:R-:W-:Y:S02]  /*3b40*/  BSSY B0, `(.L_x_89) ;  /* 0x0000008000007945 */ /* 0x000fe40003800000 */
[----:B------:R-:W-:-:S04]  /*3b50*/  FMUL R2, R3, R90 ;  /* 0x0000005a03027220 */ /* 0x000fc80000400000 */
[----:B------:R-:W-:-:S05]  /*3b60*/  FFMA R2, R27, R89, R2 ;  /* 0x000000591b027223 */ /* 0x000fca0000000002 */
[----:B------:R-:W-:-:S05]  /*3b70*/  F2FP.BF16.F32.PACK_AB R2, RZ, R2 ;  /* 0x00000002ff02723e */ /* 0x000fca00000010ff */
[----:B------:R4:W-:Y:S01]  /*3b80*/  @P4 STG.E.U16 desc[UR12][R62.64+0x2], R2 ;  /* 0x000002023e004986 */ /* 0x0009e2000c10150c */
[----:B------:R-:W-:-:S13]  /*3b90*/  ISETP.GT.AND P4, PT, R0, 0x40, P6 ;  /* 0x000000400000780c */ /* 0x000fda0003784270 */
[----:B----4-:R-:W-:Y:S05]  /*3ba0*/  @!P4 BRA `(.L_x_90) ;  /* 0x000000000004c947 */ /* 0x010fea0003800000 */
[----:B------:R4:W5:Y:S02]  /*3bb0*/  LDG.E.LTC128B.U16 R104, desc[UR12][R16.64+0x10] ;  /* 0x0000100c10687981 */ /* 0x000964000c1e1520 */
.L_x_90:
[----:B------:R-:W-:Y:S05]  /*3bc0*/  BSYNC B0 ;  /* 0x0000000000007941 */ /* 0x000fea0003800000 */
.L_x_89:
[----:B-----5:R-:W-:Y:S01]  /*3bd0*/  IMAD.U32 R3, R104, 0x10000, RZ ;  /* 0x0001000068037824 */ /* 0x020fe200078e00ff */
[----:B------:R-:W-:Y:S01]  /*3be0*/  ISETP.NE.AND P6, PT, R60, RZ, PT ;  /* 0x000000ff3c00720c */ /* 0x000fe20003fc5270 */
[----:B------:R-:W-:Y:S01]  /*3bf0*/  @P4 IMAD.MOV.U32 R2, RZ, RZ, R20 ;  /* 0x000000ffff024224 */ /* 0x000fe200078e0014 */
[----:B------:R-:W-:Y:S01]  /*3c00*/  BSSY B0, `(.L_x_91) ;  /* 0x000000a000007945 */ /* 0x000fe20003800000 */
[----:B------:R-:W-:-:S04]  /*3c10*/  FMUL R3, R3, R90 ;  /* 0x0000005a03037220 */ /* 0x000fc80000400000 */
[----:B------:R-:W-:-:S05]  /*3c20*/  FFMA R3, R28, R89, R3 ;  /* 0x000000591c037223 */ /* 0x000fca0000000003 */
[----:B------:R-:W-:-:S04]  /*3c30*/  F2FP.BF16.F32.PACK_AB R3, RZ, R3 ;  /* 0x00000003ff03723e */ /* 0x000fc800000010ff */
[----:B------:R-:W-:Y:S01]  /*3c40*/  PRMT R4, R3, 0x7610, R4 ;  /* 0x0000761003047816 */ /* 0x000fe20000000004 */
[----:B------:R-:W-:-:S05]  /*3c50*/  @P4 IMAD.MOV.U32 R3, RZ, RZ, R21 ;  /* 0x000000ffff034224 */ /* 0x000fca00078e0015 */
[----:B------:R0:W-:Y:S01]  /*3c60*/  @P4 STG.E.U16 desc[UR12][R2.64+0x10], R4 ;  /* 0x0000100402004986 */ /* 0x0001e2000c10150c */
[----:B------:R-:W-:-:S13]  /*3c70*/  ISETP.GT.AND P4, PT, R0, 0x40, P6 ;  /* 0x000000400000780c */ /* 0x000fda0003784270 */
[----:B0-----:R-:W-:Y:S05]  /*3c80*/  @!P4 BRA `(.L_x_92) ;  /* 0x000000000004c947 */ /* 0x001fea0003800000 */
[----:B------:R0:W5:Y:S02]  /*3c90*/  LDG.E.LTC128B.U16 R104, desc[UR12][R16.64+0x12] ;  /* 0x0000120c10687981 */ /* 0x000164000c1e1520 */
.L_x_92:
[----:B------:R-:W-:Y:S05]  /*3ca0*/  BSYNC B0 ;  /* 0x0000000000007941 */ /* 0x000fea0003800000 */
.L_x_91:
[----:B-----5:R-:W-:Y:S01]  /*3cb0*/  IMAD.U32 R3, R104, 0x10000, RZ ;  /* 0x0001000068037824 */ /* 0x020fe200078e00ff */
[----:B------:R-:W-:Y:S03]  /*3cc0*/  BSSY B0, `(.L_x_93) ;  /* 0x000000c000007945 */ /* 0x000fe60003800000 */
[----:B------:R-:W-:Y:S01]  /*3cd0*/  FMUL R2, R3, R90 ;  /* 0x0000005a03027220 */ /* 0x000fe20000400000 */
[----:B------:R-:W-:-:S03]  /*3ce0*/  @P4 IMAD.MOV.U32 R3, RZ, RZ, R21 ;  /* 0x000000ffff034224 */ /* 0x000fc600078e0015 */
[----:B------:R-:W-:-:S05]  /*3cf0*/  FFMA R2, R29, R89, R2 ;  /* 0x000000591d027223 */ /* 0x000fca0000000002 */
[----:B------:R-:W-:-:S04]  /*3d00*/  F2FP.BF16.F32.PACK_AB R2, RZ, R2 ;  /* 0x00000002ff02723e */ /* 0x000fc800000010ff */
[----:B------:R-:W-:Y:S01]  /*3d10*/  PRMT R4, R2, 0x7610, R4 ;  /* 0x0000761002047816 */ /* 0x000fe20000000004 */
[----:B------:R-:W-:-:S05]  /*3d20*/  @P4 IMAD.MOV.U32 R2, RZ, RZ, R20 ;  /* 0x000000ffff024224 */ /* 0x000fca00078e0014 */
[----:B------:R0:W-:Y:S01]  /*3d30*/  @P4 STG.E.U16 desc[UR12][R2.64+0x12], R4 ;  /* 0x0000120402004986 */ /* 0x0001e2000c10150c */
[----:B------:R-:W-:-:S04]  /*3d40*/  ISETP.NE.AND P4, PT, R58, RZ, PT ;  /* 0x000000ff3a00720c */ /* 0x000fc80003f85270 */
[----:B------:R-:W-:-:S13]  /*3d50*/  ISETP.GT.AND P4, PT, R0, 0x48, P4 ;  /* 0x000000480000780c */ /* 0x000fda0002784270 */
[----:B0-----:R-:W-:Y:S05]  /*3d60*/  @!P4 BRA `(.L_x_94) ;  /* 0x000000000004c947 */ /* 0x001fea0003800000 */
[----:B------:R0:W5:Y:S02]  /*3d70*/  LDG.E.LTC128B.U16 R104, desc[UR12][R6.64+0x10] ;  /* 0x0000100c06687981 */ /* 0x000164000c1e1520 */
.L_x_94:
[----:B------:R-:W-:Y:S05]  /*3d80*/  BSYNC B0 ;  /* 0x0000000000007941 */ /* 0x000fea0003800000 */
.L_x_93:
        /* <DEDUP_REMOVED lines=9> */
.L_x_96:
[----:B------:R-:W-:Y:S05]  /*3e20*/  BSYNC B0 ;  /* 0x0000000000007941 */ /* 0x000fea0003800000 */
.L_x_95:
[----:B-----5:R-:W-:Y:S01]  /*3e30*/  IMAD.U32 R3, R104, 0x10000, RZ ;  /* 0x0001000068037824 */ /* 0x020fe200078e00ff */
[----:B------:R-:W-:Y:S01]  /*3e40*/  ISETP.NE.AND P6, PT, R57, RZ, PT ;  /* 0x000000ff3900720c */ /* 0x000fe20003fc5270 */
        /* <DEDUP_REMOVED lines=11> */
.L_x_98:
[----:B------:R-:W-:Y:S05]  /*3f00*/  BSYNC B0 ;  /* 0x0000000000007941 */ /* 0x000fea0003800000 */
.L_x_97:
        /* <DEDUP_REMOVED lines=13> */
.L_x_100:
[----:B------:R-:W-:Y:S05]  /*3fe0*/  BSYNC B0 ;  /* 0x0000000000007941 */ /* 0x000fea0003800000 */
.L_x_99:
        /* <DEDUP_REMOVED lines=13> */
.L_x_102:
[----:B------:R-:W-:Y:S05]  /*40c0*/  BSYNC B0 ;  /* 0x0000000000007941 */ /* 0x000fea0003800000 */
.L_x_101:
[----:B-----5:R-:W-:Y:S01]  /*40d0*/  IMAD.U32 R3, R104, 0x10000, RZ ;  /* 0x0001000068037824 */ /* 0x020fe200078e00ff */
[----:B------:R-:W-:Y:S01]  /*40e0*/  BSSY B0, `(.L_x_103) ;  /* 0x000000b000007945 */ /* 0x000fe20003800000 */
[----:B------:R-:W-:Y:S02]  /*40f0*/  @P4 IMAD.MOV.U32 R2, RZ, RZ, R12 ;  /* 0x000000ffff024224 */ /* 0x000fe400078e000c */
        /* <DEDUP_REMOVED lines=9> */
.L_x_104:
[----:B------:R-:W-:Y:S05]  /*4190*/  BSYNC B0 ;  /* 0x0000000000007941 */ /* 0x000fea0003800000 */
.L_x_103:
        /* <DEDUP_REMOVED lines=13> */
.L_x_106:
[----:B------:R-:W-:Y:S05]  /*4270*/  BSYNC B0 ;  /* 0x0000000000007941 */ /* 0x000fea0003800000 */
.L_x_105:
        /* <DEDUP_REMOVED lines=13> */
.L_x_108:
[----:B------:R-:W-:Y:S05]  /*4350*/  BSYNC B0 ;  /* 0x0000000000007941 */ /* 0x000fea0003800000 */
.L_x_107:
        /* <DEDUP_REMOVED lines=13> */
.L_x_110:
[----:B------:R-:W-:Y:S05]  /*4430*/  BSYNC B0 ;  /* 0x0000000000007941 */ /* 0x000fea0003800000 */
.L_x_109:
        /* <DEDUP_REMOVED lines=12> */
.L_x_112:
[----:B------:R-:W-:Y:S05]  /*4500*/  BSYNC B0 ;  /* 0x0000000000007941 */ /* 0x000fea0003800000 */
.L_x_111:
        /* <DEDUP_REMOVED lines=13> */
.L_x_114:
[----:B------:R-:W-:Y:S05]  /*45e0*/  BSYNC B0 ;  /* 0x0000000000007941 */ /* 0x000fea0003800000 */
.L_x_113:
        /* <DEDUP_REMOVED lines=13> */
.L_x_116:
[----:B------:R-:W-:Y:S05]  /*46c0*/  BSYNC B0 ;  /* 0x0000000000007941 */ /* 0x000fea0003800000 */
.L_x_115:
        /* <DEDUP_REMOVED lines=13> */
.L_x_118:
[----:B------:R-:W-:Y:S05]  /*47a0*/  BSYNC B0 ;  /* 0x0000000000007941 */ /* 0x000fea0003800000 */
.L_x_117:
        /* <DEDUP_REMOVED lines=12> */
.L_x_120:
[----:B------:R-:W-:Y:S05]  /*4870*/  BSYNC B0 ;  /* 0x0000000000007941 */ /* 0x000fea0003800000 */
.L_x_119:
        /* <DEDUP_REMOVED lines=12> */
.L_x_122:
[----:B------:R-:W-:Y:S05]  /*4940*/  BSYNC B0 ;  /* 0x0000000000007941 */ /* 0x000fea0003800000 */
.L_x_121:
        /* <DEDUP_REMOVED lines=13> */
.L_x_124:
[----:B------:R-:W-:Y:S05]  /*4a20*/  BSYNC B0 ;  /* 0x0000000000007941 */ /* 0x000fea0003800000 */
.L_x_123:
        /* <DEDUP_REMOVED lines=12> */
.L_x_126:
[----:B------:R-:W-:Y:S05]  /*4af0*/  BSYNC B0 ;  /* 0x0000000000007941 */ /* 0x000fea0003800000 */
.L_x_125:
[----:B0----5:R-:W-:Y:S01]  /*4b00*/  IMAD.U32 R3, R104, 0x10000, RZ ;  /* 0x0001000068037824 */ /* 0x021fe200078e00ff */
[----:B------:R-:W-:Y:S01]  /*4b10*/  ISETP.GT.AND P4, PT, R0, 0x48, P6 ;  /* 0x000000480000780c */ /* 0x000fe20003784270 */
        /* <DEDUP_REMOVED lines=8> */
[----:B------:R-:W-:Y:S05]  /*4ba0*/  @!P4 BRA `(.L_x_128) ;  /* 0x000000000004c947 */ /* 0x000fea0003800000 */
[----:B------:R0:W5:Y:S02]  /*4bb0*/  LDG.E.LTC128B.U16 R104, desc[UR12][R6.64+0x52] ;  /* 0x0000520c06687981 */ /* 0x000164000c1e1520 */
.L_x_128:
[----:B------:R-:W-:Y:S05]  /*4bc0*/  BSYNC B0 ;  /* 0x0000000000007941 */ /* 0x000fea0003800000 */
.L_x_127:
[----:B0----5:R-:W-:Y:S01]  /*4bd0*/  IMAD.U32 R3, R104, 0x10000, RZ ;  /* 0x0001000068037824 */ /* 0x021fe200078e00ff */
        /* <DEDUP_REMOVED lines=11> */
.L_x_130:
[----:B------:R-:W-:Y:S05]  /*4c90*/  BSYNC B0 ;  /* 0x0000000000007941 */ /* 0x000fea0003800000 */
.L_x_129:
        /* <DEDUP_REMOVED lines=12> */
.L_x_132:
[----:B------:R-:W-:Y:S05]  /*4d60*/  BSYNC B0 ;  /* 0x0000000000007941 */ /* 0x000fea0003800000 */
.L_x_131:
        /* <DEDUP_REMOVED lines=12> */
.L_x_134:
[----:B------:R-:W-:Y:S05]  /*4e30*/  BSYNC B0 ;  /* 0x0000000000007941 */ /* 0x000fea0003800000 */
.L_x_133:
        /* <DEDUP_REMOVED lines=12> */
.L_x_136:
[----:B------:R-:W-:Y:S05]  /*4f00*/  BSYNC B0 ;  /* 0x0000000000007941 */ /* 0x000fea0003800000 */
.L_x_135:
        /* <DEDUP_REMOVED lines=12> */
.L_x_138:
[----:B------:R-:W-:Y:S05]  /*4fd0*/  BSYNC B0 ;  /* 0x0000000000007941 */ /* 0x000fea0003800000 */
.L_x_137:
        /* <DEDUP_REMOVED lines=12> */
.L_x_140:
[----:B------:R-:W-:Y:S05]  /*50a0*/  BSYNC B0 ;  /* 0x0000000000007941 */ /* 0x000fea0003800000 */
.L_x_139:
[----:B0----5:R-:W-:Y:S01]  /*50b0*/  IMAD.U32 R3, R104, 0x10000, RZ ;  /* 0x0001000068037824 */ /* 0x021fe200078e00ff */
[----:B------:R-:W-:Y:S01]  /*50c0*/  ISETP.GT.AND P1, PT, R0, 0x48, P1 ;  /* 0x000000480000780c */ /* 0x000fe20000f24270 */
[----:B------:R-:W-:Y:S02]  /*50d0*/  BSSY B0, `(.L_x_141) ;  /* 0x0000007000007945 */ /* 0x000fe40003800000 */
[----:B------:R-:W-:-:S04]  /*50e0*/  FMUL R2, R3, R90 ;  /* 0x0000005a03027220 */ /* 0x000fc80000400000 */
[----:B------:R-:W-:-:S05]  /*50f0*/  FFMA R2, R53, R89, R2 ;  /* 0x0000005935027223 */ /* 0x000fca0000000002 */
[----:B------:R-:W-:-:S05]  /*5100*/  F2FP.BF16.F32.PACK_AB R2, RZ, R2 ;  /* 0x00000002ff02723e */ /* 0x000fca00000010ff */
[----:B------:R0:W-:Y:S01]  /*5110*/  @P2 STG.E.U16 desc[UR12][R20.64+0x72], R2 ;  /* 0x0000720214002986 */ /* 0x0001e2000c10150c */
[----:B------:R-:W-:Y:S05]  /*5120*/  @!P1 BRA `(.L_x_142) ;  /* 0x0000000000049947 */ /* 0x000fea0003800000 */
[----:B------:R0:W5:Y:S02]  /*5130*/  LDG.E.LTC128B.U16 R104, desc[UR12][R6.64+0x70] ;  /* 0x0000700c06687981 */ /* 0x000164000c1e1520 */
.L_x_142:
[----:B------:R-:W-:Y:S05]  /*5140*/  BSYNC B0 ;  /* 0x0000000000007941 */ /* 0x000fea0003800000 */
.L_x_141:
[----:B-----5:R-:W-:Y:S01]  /*5150*/  IMAD.U32 R3, R104, 0x10000, RZ ;  /* 0x0001000068037824 */ /* 0x020fe200078e00ff */
[----:B------:R-:W-:Y:S01]  /*5160*/  ISETP.GT.AND P0, PT, R0, 0x48, P0 ;  /* 0x000000480000780c */ /* 0x000fe20000704270 */
[----:B0-----:R-:W-:Y:S01]  /*5170*/  @P1 IMAD.MOV.U32 R2, RZ, RZ, R12 ;  /* 0x000000ffff021224 */ /* 0x001fe200078e000c */
        /* <DEDUP_REMOVED lines=9> */
.L_x_144:
[----:B------:R-:W-:Y:S05]  /*5210*/  BSYNC B0 ;  /* 0x0000000000007941 */ /* 0x000fea0003800000 */
.L_x_143:
[----:B0----5:R-:W-:-:S04]  /*5220*/  IMAD.U32 R3, R104, 0x10000, RZ ;  /* 0x0001000068037824 */ /* 0x021fc800078e00ff */
[----:B------:R-:W-:-:S04]  /*5230*/  FMUL R90, R3, R90 ;  /* 0x0000005a035a7220 */ /* 0x000fc80000400000 */
[----:B------:R-:W-:Y:S01]  /*5240*/  FFMA R90, R55, R89, R90 ;  /* 0x00000059375a7223 */ /* 0x000fe2000000005a */
[----:B------:R-:W-:Y:S06]  /*5250*/  @!P0 EXIT ;  /* 0x000000000000894d */ /* 0x000fec0003800000 */
[----:B------:R-:W-:-:S05]  /*5260*/  F2FP.BF16.F32.PACK_AB R90, RZ, R90 ;  /* 0x0000005aff5a723e */ /* 0x000fca00000010ff */
[----:B------:R-:W-:Y:S01]  /*5270*/  STG.E.U16 desc[UR12][R12.64+0x72], R90 ;  /* 0x0000725a0c007986 */ /* 0x000fe2000c10150c */
[----:B------:R-:W-:Y:S05]  /*5280*/  EXIT ;  /* 0x000000000000794d */ /* 0x000fea0003800000 */
.L_x_22:
[----:B------:R-:W-:Y:S01]  /*5290*/  ULDC.64 UR4, c[0x0][0x650] ;  /* 0x0001940000047ab9 */ /* 0x000fe20000000a00 */
[----:B------:R-:W-:Y:S01]  /*52a0*/  ISETP.GT.AND P2, PT, R88, 0x1, PT ;  /* 0x000000015800780c */ /* 0x000fe20003f44270 */
[-C--:B------:R-:W-:Y:S01]  /*52b0*/  FMUL R56, R56, R89.reuse ;  /* 0x0000005938387220 */ /* 0x080fe20000400000 */
[----:B------:R-:W-:Y:S01]  /*52c0*/  LEA R6, P1, R10, UR4, 0x1 ;  /* 0x000000040a067c11 */ /* 0x000fe2000f8208ff */
[C---:B------:R-:W-:Y:S02]  /*52d0*/  IMAD.SHL.U32 R13, R18.reuse, 0x10, RZ ;  /* 0x00000010120d7824 */ /* 0x040fe400078e00ff */
[-C--:B------:R-:W-:Y:S01]  /*52e0*/  FMUL R57, R57, R89.reuse ;  /* 0x0000005939397220 */ /* 0x080fe20000400000 */
[----:B------:R-:W-:Y:S01]  /*52f0*/  SHF.L.U64.HI R11, R18, 0x4, R19 ;  /* 0x00000004120b7819 */ /* 0x000fe20000010213 */
[-C--:B------:R-:W-:Y:S01]  /*5300*/  FMUL R58, R58, R89.reuse ;  /* 0x000000593a3a7220 */ /* 0x080fe20000400000 */
[----:B------:R-:W-:Y:S01]  /*5310*/  LEA.HI.X R7, R10, UR5, R3, 0x1, P1 ;  /* 0x000000050a077c11 */ /* 0x000fe200088f0c03 */
[-C--:B------:R-:W-:Y:S01]  /*5320*/  FMUL R59, R59, R89.reuse ;  /* 0x000000593b3b7220 */ /* 0x080fe20000400000 */
[----:B------:R-:W-:Y:S01]  /*5330*/  ISETP.GT.AND P1, PT, R0, RZ, P2 ;  /* 0x000000ff0000720c */ /* 0x000fe20001724270 */
[-C--:B------:R-:W-:Y:S01]  /*5340*/  FMUL R60, R60, R89.reuse ;  /* 0x000000593c3c7220 */ /* 0x080fe20000400000 */
[----:B------:R-:W-:Y:S01]  /*5350*/  F2FP.BF16.F32.PACK_AB R56, RZ, R56 ;  /* 0x00000038ff38723e */ /* 0x000fe200000010ff */
[----:B------:R-:W-:Y:S01]  /*5360*/  FMUL R61, R61, R89 ;  /* 0x000000593d3d7220 */ /* 0x000fe20000400000 */
[----:B------:R-:W-:Y:S01]  /*5370*/  F2FP.BF16.F32.PACK_AB R57, RZ, R57 ;  /* 0x00000039ff39723e */ /* 0x000fe200000010ff */
[----:B------:R-:W-:Y:S01]  /*5380*/  IMAD.SHL.U32 R9, R18, 0x80, RZ ;  /* 0x0000008012097824 */ /* 0x000fe200078e00ff */
[----:B------:R-:W-:Y:S01]  /*5390*/  ISETP.GT.AND P5, PT, R88, 0x8, PT ;  /* 0x000000085800780c */ /* 0x000fe20003fa4270 */
[----:B------:R-:W-:Y:S01]  /*53a0*/  @P0 STG.E.U16 desc[UR12][R6.64], R56 ;  /* 0x0000003806000986 */ /* 0x000fe2000c10150c */
[----:B------:R-:W-:Y:S01]  /*53b0*/  IADD3 R4, P0, R13, R6, RZ ;  /* 0x000000060d047210 */ /* 0x000fe20007f1e0ff */
[-C--:B------:R-:W-:Y:S01]  /*53c0*/  FMUL R62, R62, R89.reuse ;  /* 0x000000593e3e7220 */ /* 0x080fe20000400000 */
[----:B------:R-:W-:Y:S01]  /*53d0*/  ISETP.GT.AND P4, PT, R88, 0x9, PT ;  /* 0x000000095800780c */ /* 0x000fe20003f84270 */
[-C--:B------:R-:W-:Y:S01]  /*53e0*/  FMUL R63, R63, R89.reuse ;  /* 0x000000593f3f7220 */ /* 0x080fe20000400000 */
[C---:B------:R-:W-:Y:S01]  /*53f0*/  ISETP.GT.AND P3, PT, R0.reuse, 0x8, P6 ;  /* 0x000000080000780c */ /* 0x040fe20003764270 */
[----:B------:R-:W-:Y:S01]  /*5400*/  @P1 IMAD.MOV.U32 R2, RZ, RZ, R6 ;  /* 0x000000ffff021224 */ /* 0x000fe200078e0006 */
[C---:B------:R-:W-:Y:S01]  /*5410*/  ISETP.GT.AND P2, PT, R0.reuse, 0x8, P2 ;  /* 0x000000080000780c */ /* 0x040fe20001744270 */
[--C-:B------:R-:W-:Y:S01]  /*5420*/  @P1 IMAD.MOV.U32 R3, RZ, RZ, R7.reuse ;  /* 0x000000ffff031224 */ /* 0x100fe200078e0007 */
[----:B------:R-:W-:Y:S01]  /*5430*/  F2FP.BF16.F32.PACK_AB R58, RZ, R58 ;  /* 0x0000003aff3a723e */ /* 0x000fe200000010ff */
[----:B------:R-:W-:Y:S01]  /*5440*/  IMAD.X R5, R11, 0x1, R7, P0 ;  /* 0x000000010b057824 */ /* 0x000fe200000e0607 */
[----:B------:R-:W-:Y:S01]  /*5450*/  ISETP.GT.AND P0, PT, R0, RZ, P5 ;  /* 0x000000ff0000720c */ /* 0x000fe20002f04270 */
[-C--:B------:R-:W-:Y:S01]  /*5460*/  FMUL R64, R64, R89.reuse ;  /* 0x0000005940407220 */ /* 0x080fe20000400000 */
[----:B------:R0:W-:Y:S01]  /*5470*/  @P1 STG.E.U16 desc[UR12][R2.64+0x2], R57 ;  /* 0x0000023902001986 */ /* 0x0001e2000c10150c */
[----:B------:R-:W-:Y:S01]  /*5480*/  ISETP.GT.AND P1, PT, R0, RZ, P4 ;  /* 0x000000ff0000720c */ /* 0x000fe20002724270 */
[----:B------:R-:W-:Y:S01]  /*5490*/  FMUL R65, R65, R89 ;  /* 0x0000005941417220 */ /* 0x000fe20000400000 */
[----:B------:R-:W-:Y:S01]  /*54a0*/  F2FP.BF16.F32.PACK_AB R59, RZ, R59 ;  /* 0x0000003bff3b723e */ /* 0x000fe200000010ff */
[----:B------:R-:W-:Y:S01]  /*54b0*/  FMUL R66, R66, R89 ;  /* 0x0000005942427220 */ /* 0x000fe20000400000 */
[----:B------:R-:W-:Y:S01]  /*54c0*/  F2FP.BF16.F32.PACK_AB R60, RZ, R60 ;  /* 0x0000003cff3c723e */ /* 0x000fe200000010ff */
[----:B------:R-:W-:Y:S01]  /*54d0*/  @P3 STG.E.U16 desc[UR12][R4.64], R58 ;  /* 0x0000003a04003986 */ /* 0x000fe2000c10150c */
[----:B------:R-:W-:Y:S01]  /*54e0*/  F2FP.BF16.F32.PACK_AB R61, RZ, R61 ;  /* 0x0000003dff3d723e */ /* 0x000fe200000010ff */
[-C--:B------:R-:W-:Y:S01]  /*54f0*/  FMUL R67, R67, R89.reuse ;  /* 0x0000005943437220 */ /* 0x080fe20000400000 */
[----:B------:R-:W-:Y:S01]  /*5500*/  SHF.L.U64.HI R19, R18, 0x7, R19 ;  /* 0x0000000712137819 */ /* 0x000fe20000010213 */
[----:B------:R-:W-:Y:S01]  /*5510*/  @P2 STG.E.U16 desc[UR12][R4.64+0x2], R59 ;  /* 0x0000023b04002986 */ /* 0x000fe2000c10150c */
[----:B------:R-:W-:Y:S01]  /*5520*/  ISETP.GT.AND P2, PT, R0, 0x8, P5 ;  /* 0x000000080000780c */ /* 0x000fe20002f44270 */
[-C--:B------:R-:W-:Y:S01]  /*5530*/  FMUL R68, R68, R89.reuse ;  /* 0x0000005944447220 */ /* 0x080fe20000400000 */
[----:B------:R-:W-:Y:S01]  /*5540*/  ISETP.GT.AND P3, PT, R88, 0x10, PT ;  /* 0x000000105800780c */ /* 0x000fe20003f64270 */
[----:B------:R-:W-:Y:S01]  /*5550*/  @P0 STG.E.U16 desc[UR12][R6.64+0x10], R60 ;  /* 0x0000103c06000986 */ /* 0x000fe2000c10150c */
[----:B------:R-:W-:Y:S01]  /*5560*/  F2FP.BF16.F32.PACK_AB R62, RZ, R62 ;  /* 0x0000003eff3e723e */ /* 0x000fe200000010ff */
[----:B------:R-:W-:Y:S01]  /*5570*/  FMUL R69, R69, R89 ;  /* 0x0000005945457220 */ /* 0x000fe20000400000 */
[----:B------:R-:W-:Y:S01]  /*5580*/  F2FP.BF16.F32.PACK_AB R63, RZ, R63 ;  /* 0x0000003fff3f723e */ /* 0x000fe200000010ff */
[----:B------:R-:W-:Y:S01]  /*5590*/  @P1 STG.E.U16 desc[UR12][R6.64+0x12], R61 ;  /* 0x0000123d06001986 */ /* 0x000fe2000c10150c */
[----:B0-----:R-:W-:Y:S01]  /*55a0*/  IADD3 R2, P0, P1, R9, R6, R13 ;  /* 0x0000000609027210 */ /* 0x001fe2000791e00d */
[-C--:B------:R-:W-:Y:S01]  /*55b0*/  FMUL R70, R70, R89.reuse ;  /* 0x0000005946467220 */ /* 0x080fe20000400000 */
[----:B------:R-:W-:Y:S01]  /*55c0*/  F2FP.BF16.F32.PACK_AB R64, RZ, R64 ;  /* 0x00000040ff40723e */ /* 0x000fe200000010ff */
[----:B------:R-:W-:Y:S01]  /*55d0*/  FMUL R71, R71, R89 ;  /* 0x0000005947477220 */ /* 0x000fe20000400000 */
[----:B------:R-:W-:Y:S01]  /*55e0*/  IADD3.X R3, R19, R7, R11, P0, P1 ;  /* 0x0000000713037210 */ /* 0x000fe200007e240b */
[----:B------:R-:W-:Y:S01]  /*55f0*/  @P2 STG.E.U16 desc[UR12][R4.64+0x10], R62 ;  /* 0x0000103e04002986 */ /* 0x000fe2000c10150c */
[----:B------:R-:W-:Y:S01]  /*5600*/  ISETP.GT.AND P1, PT, R0, 0x8, P4 ;  /* 0x000000080000780c */ /* 0x000fe20002724270 */
[-C--:B------:R-:W-:Y:S01]  /*5610*/  FMUL R72, R72, R89.reuse ;  /* 0x0000005948487220 */ /* 0x080fe20000400000 */
[----:B------:R-:W-:Y:S01]  /*5620*/  ISETP.GT.AND P0, PT, R0, RZ, P3 ;  /* 0x000000ff0000720c */ /* 0x000fe20001f04270 */
[-C--:B------:R-:W-:Y:S01]  /*5630*/  FMUL R73, R73, R89.reuse ;  /* 0x0000005949497220 */ /* 0x080fe20000400000 */
[----:B------:R-:W-:Y:S01]  /*5640*/  ISETP.GT.AND P2, PT, R88, 0x11, PT ;  /* 0x000000115800780c */ /* 0x000fe20003f44270 */
[----:B------:R-:W-:Y:S01]  /*5650*/  FMUL R74, R74, R89 ;  /* 0x000000594a4a7220 */ /* 0x000fe20000400000 */
[----:B------:R-:W-:Y:S01]  /*5660*/  F2FP.BF16.F32.PACK_AB R65, RZ, R65 ;  /* 0x00000041ff41723e */ /* 0x000fe200000010ff */
[-C--:B------:R-:W-:Y:S01]  /*5670*/  FMUL R75, R75, R89.reuse ;  /* 0x000000594b4b7220 */ /* 0x080fe20000400000 */
[----:B------:R-:W-:Y:S01]  /*5680*/  F2FP.BF16.F32.PACK_AB R66, RZ, R66 ;  /* 0x00000042ff42723e */ /* 0x000fe200000010ff */
[----:B------:R-:W-:Y:S01]  /*5690*/  FMUL R76, R76, R89 ;  /* 0x000000594c4c7220 */ /* 0x000fe20000400000 */
[----:B------:R-:W-:Y:S01]  /*56a0*/  F2FP.BF16.F32.PACK_AB R67, RZ, R67 ;  /* 0x00000043ff43723e */ /* 0x000fe200000010ff */
[-C--:B------:R-:W-:Y:S01]  /*56b0*/  FMUL R77, R77, R89.reuse ;  /* 0x000000594d4d7220 */ /* 0x080fe20000400000 */
[----:B------:R-:W-:Y:S01]  /*56c0*/  F2FP.BF16.F32.PACK_AB R68, RZ, R68 ;  /* 0x00000044ff44723e */ /* 0x000fe200000010ff */
[----:B------:R-:W-:Y:S01]  /*56d0*/  @P1 STG.E.U16 desc[UR12][R4.64+0x12], R63 ;  /* 0x0000123f04001986 */ /* 0x000fe2000c10150c */
[----:B------:R-:W-:Y:S01]  /*56e0*/  ISETP.GT.AND P1, PT, R88, 0x19, PT ;  /* 0x000000195800780c */ /* 0x000fe20003f24270 */
[----:B------:R-:W-:Y:S01]  /*56f0*/  FMUL R78, R78, R89 ;  /* 0x000000594e4e7220 */ /* 0x000fe20000400000 */
[----:B------:R-:W-:Y:S01]  /*5700*/  F2FP.BF16.F32.PACK_AB R69, RZ, R69 ;  /* 0x00000045ff45723e */ /* 0x000fe200000010ff */
[----:B------:R-:W-:Y:S01]  /*5710*/  @P0 STG.E.U16 desc[UR12][R6.64+0x20], R64 ;  /* 0x0000204006000986 */ /* 0x000fe2000c10150c */
[----:B------:R-:W-:Y:S01]  /*5720*/  ISETP.GT.AND P0, PT, R0, RZ, P2 ;  /* 0x000000ff0000720c */ /* 0x000fe20001704270 */
[-C--:B------:R-:W-:Y:S01]  /*5730*/  FMUL R79, R79, R89.reuse ;  /* 0x000000594f4f7220 */ /* 0x080fe20000400000 */
[----:B------:R-:W-:Y:S01]  /*5740*/  F2FP.BF16.F32.PACK_AB R70, RZ, R70 ;  /* 0x00000046ff46723e */ /* 0x000fe200000010ff */
        /* <DEDUP_REMOVED lines=10> */
[----:B------:R-:W-:Y:S01]  /*57f0*/  @P0 STG.E.U16 desc[UR12][R6.64+0x22], R65 ;  /* 0x0000224106000986 */ /* 0x000fe2000c10150c */
[----:B------:R-:W-:Y:S01]  /*5800*/  ISETP.GT.AND P0, PT, R0, 0x8, P3 ;  /* 0x000000080000780c */ /* 0x000fe20001f04270 */
[-C--:B------:R-:W-:Y:S01]  /*5810*/  FMUL R85, R85, R89.reuse ;  /* 0x0000005955557220 */ /* 0x080fe20000400000 */
[----:B------:R-:W-:Y:S01]  /*5820*/  ISETP.GT.AND P5, PT, R88, 0x28, PT ;  /* 0x000000285800780c */ /* 0x000fe20003fa4270 */
        /* <DEDUP_REMOVED lines=9> */
[----:B------:R-:W-:Y:S01]  /*58c0*/  ISETP.GT.AND P4, PT, R88, 0x30, PT ;  /* 0x000000305800780c */ /* 0x000fe20003f84270 */
[----:B------:R-:W-:Y:S01]  /*58d0*/  @P0 STG.E.U16 desc[UR12][R4.64+0x20], R66 ;  /* 0x0000204204000986 */ /* 0x000fe2000c10150c */
[----:B------:R-:W-:Y:S01]  /*58e0*/  ISETP.GT.AND P0, PT, R0, 0x8, P2 ;  /* 0x000000080000780c */ /* 0x000fe20001704270 */
[-C--:B------:R-:W-:Y:S01]  /*58f0*/  FMUL R27, R27, R89.reuse ;  /* 0x000000591b1b7220 */ /* 0x080fe20000400000 */
[----:B------:R-:W-:Y:S01]  /*5900*/  ISETP.GT.AND P2, PT, R88, 0x18, PT ;  /* 0x000000185800780c */ /* 0x000fe20003f44270 */
[-C--:B------:R-:W-:Y:S01]  /*5910*/  FMUL R28, R28, R89.reuse ;  /* 0x000000591c1c7220 */ /* 0x080fe20000400000 */
[----:B------:R-:W-:Y:S01]  /*5920*/  F2FP.BF16.F32.PACK_AB R80, RZ, R80 ;  /* 0x00000050ff50723e */ /* 0x000fe200000010ff */
        /* <DEDUP_REMOVED lines=8> */
[----:B------:R-:W-:Y:S01]  /*59b0*/  @P0 STG.E.U16 desc[UR12][R4.64+0x22], R67 ;  /* 0x0000224304000986 */ /* 0x000fe2000c10150c */
[----:B------:R-:W-:Y:S01]  /*59c0*/  ISETP.GT.AND P0, PT, R0, RZ, P2 ;  /* 0x000000ff0000720c */ /* 0x000fe20001704270 */
[-C--:B------:R-:W-:Y:S01]  /*59d0*/  FMUL R33, R33, R89.reuse ;  /* 0x0000005921217220 */ /* 0x080fe20000400000 */
[----:B------:R-:W-:Y:S01]  /*59e0*/  F2FP.BF16.F32.PACK_AB R84, RZ, R84 ;  /* 0x00000054ff54723e */ /* 0x000fe200000010ff */
[-C--:B------:R-:W-:Y:S01]  /*59f0*/  FMUL R34, R34, R89.reuse ;  /* 0x0000005922227220 */ /* 0x080fe20000400000 */
[----:B------:R-:W-:Y:S01]  /*5a00*/  P2R R14, PR, RZ, 0x20 ;  /* 0x00000020ff0e7803 */ /* 0x000fe20000000000 */
        /* <DEDUP_REMOVED lines=9> */
[----:B------:R-:W-:Y:S01]  /*5aa0*/  ISETP.GT.AND P0, PT, R0, RZ, P1 ;  /* 0x000000ff0000720c */ /* 0x000fe20000f04270 */
        /* <DEDUP_REMOVED lines=13> */
[----:B------:R-:W-:Y:S01]  /*5b80*/  ISETP.GT.AND P0, PT, R0, 0x8, P2 ;  /* 0x000000080000780c */ /* 0x000fe20001704270 */
        /* <DEDUP_REMOVED lines=23> */
[----:B------:R-:W-:-:S02]  /*5d00*/  F2FP.BF16.F32.PACK_AB R39, RZ, R39 ;  /* 0x00000027ff27723e */ /* 0x000fc400000010ff */
[----:B------:R-:W-:Y:S01]  /*5d10*/  F2FP.BF16.F32.PACK_AB R40, RZ, R40 ;  /* 0x00000028ff28723e */ /* 0x000fe200000010ff */
[----:B------:R-:W-:Y:S01]  /*5d20*/  @P0 STG.E.U16 desc[UR12][R4.64+0x32], R71 ;  /* 0x0000324704000986 */ /* 0x000fe2000c10150c */
[----:B------:R-:W-:Y:S02]  /*5d30*/  ISETP.GT.AND P0, PT, R0, RZ, P2 ;  /* 0x000000ff0000720c */ /* 0x000fe40001704270 */
[----:B------:R-:W-:Y:S02]  /*5d40*/  F2FP.BF16.F32.PACK_AB R41, RZ, R41 ;  /* 0x00000029ff29723e */ /* 0x000fe400000010ff */
[----:B------:R-:W-:Y:S02]  /*5d50*/  F2FP.BF16.F32.PACK_AB R42, RZ, R42 ;  /* 0x0000002aff2a723e */ /* 0x000fe400000010ff */
[----:B------:R-:W-:Y:S02]  /*5d60*/  F2FP.BF16.F32.PACK_AB R43, RZ, R43 ;  /* 0x0000002bff2b723e */ /* 0x000fe400000010ff */
[----:B------:R-:W-:-:S02]  /*5d70*/  F2FP.BF16.F32.PACK_AB R44, RZ, R44 ;  /* 0x0000002cff2c723e */ /* 0x000fc400000010ff */
[----:B------:R-:W-:Y:S02]  /*5d80*/  F2FP.BF16.F32.PACK_AB R45, RZ, R45 ;  /* 0x0000002dff2d723e */ /* 0x000fe400000010ff */
[----:B------:R-:W-:Y:S01]  /*5d90*/  F2FP.BF16.F32.PACK_AB R46, RZ, R46 ;  /* 0x0000002eff2e723e */ /* 0x000fe200000010ff */
[----:B------:R-:W-:Y:S01]  /*5da0*/  @P0 STG.E.U16 desc[UR12][R6.64+0x40], R72 ;  /* 0x0000404806000986 */ /* 0x000fe2000c10150c */
[----:B------:R-:W-:Y:S02]  /*5db0*/  ISETP.GT.AND P0, PT, R0, RZ, P1 ;  /* 0x000000ff0000720c */ /* 0x000fe40000f04270 */
[----:B------:R-:W-:Y:S02]  /*5dc0*/  F2FP.BF16.F32.PACK_AB R47, RZ, R47 ;  /* 0x0000002fff2f723e */ /* 0x000fe400000010ff */
[----:B------:R-:W-:Y:S02]  /*5dd0*/  F2FP.BF16.F32.PACK_AB R48, RZ, R48 ;  /* 0x00000030ff30723e */ /* 0x000fe400000010ff */
[----:B------:R-:W-:-:S02]  /*5de0*/  F2FP.BF16.F32.PACK_AB R49, RZ, R49 ;  /* 0x00000031ff31723e */ /* 0x000fc400000010ff */
[----:B------:R-:W-:Y:S02]  /*5df0*/  F2FP.BF16.F32.PACK_AB R50, RZ, R50 ;  /* 0x00000032ff32723e */ /* 0x000fe400000010ff */
[----:B------:R-:W-:Y:S02]  /*5e00*/  F2FP.BF16.F32.PACK_AB R51, RZ, R51 ;  /* 0x00000033ff33723e */ /* 0x000fe400000010ff */
[----:B------:R-:W-:Y:S01]  /*5e10*/  F2FP.BF16.F32.PACK_AB R52, RZ, R52 ;  /* 0x00000034ff34723e */ /* 0x000fe200000010ff */
[----:B------:R-:W-:Y:S01]  /*5e20*/  @P0 STG.E.U16 desc[UR12][R6.64+0x42], R73 ;  /* 0x0000424906000986 */ /* 0x000fe2000c10150c */
[----:B------:R-:W-:Y:S02]  /*5e30*/  ISETP.GT.AND P0, PT, R0, 0x8, P2 ;  /* 0x000000080000780c */ /* 0x000fe40001704270 */
[----:B------:R-:W-:Y:S02]  /*5e40*/  ISETP.GT.AND P2, PT, R88, 0x38, PT ;  /* 0x000000385800780c */ /* 0x000fe40003f44270 */
[----:B------:R-:W-:-:S02]  /*5e50*/  F2FP.BF16.F32.PACK_AB R53, RZ, R53 ;  /* 0x00000035ff35723e */ /* 0x000fc400000010ff */
[----:B------:R-:W-:-:S07]  /*5e60*/  F2FP.BF16.F32.PACK_AB R54, RZ, R54 ;  /* 0x00000036ff36723e */ /* 0x000fce00000010ff */
[----:B------:R-:W-:Y:S01]  /*5e70*/  @P0 STG.E.U16 desc[UR12][R4.64+0x40], R74 ;  /* 0x0000404a04000986 */ /* 0x000fe2000c10150c */
[----:B------:R-:W-:-:S13]  /*5e80*/  ISETP.GT.AND P0, PT, R0, 0x8, P1 ;  /* 0x000000080000780c */ /* 0x000fda0000f04270 */
[----:B------:R-:W-:Y:S01]  /*5e90*/  @P0 STG.E.U16 desc[UR12][R4.64+0x42], R75 ;  /* 0x0000424b04000986 */ /* 0x000fe2000c10150c */
[----:B------:R-:W-:-:S13]  /*5ea0*/  ISETP.GT.AND P0, PT, R0, RZ, P5 ;  /* 0x000000ff0000720c */ /* 0x000fda0002f04270 */
[----:B------:R-:W-:Y:S01]  /*5eb0*/  @P0 STG.E.U16 desc[UR12][R6.64+0x50], R76 ;  /* 0x0000504c06000986 */ /* 0x000fe2000c10150c */
[----:B------:R-:W-:-:S04]  /*5ec0*/  ISETP.GT.AND P0, PT, R88, 0x29, PT ;  /* 0x000000295800780c */ /* 0x000fc80003f04270 */
[----:B------:R-:W-:-:S13]  /*5ed0*/  ISETP.GT.AND P1, PT, R0, RZ, P0 ;  /* 0x000000ff0000720c */ /* 0x000fda0000724270 */
[----:B------:R-:W-:Y:S01]  /*5ee0*/  @P1 STG.E.U16 desc[UR12][R6.64+0x52], R77 ;  /* 0x0000524d06001986 */ /* 0x000fe2000c10150c */
[----:B------:R-:W-:-:S13]  /*5ef0*/  ISETP.GT.AND P1, PT, R0, 0x8, P5 ;  /* 0x000000080000780c */ /* 0x000fda0002f24270 */
[----:B------:R-:W-:Y:S01]  /*5f00*/  @P1 STG.E.U16 desc[UR12][R4.64+0x50], R78 ;  /* 0x0000504e04001986 */ /* 0x000fe2000c10150c */
[----:B------:R-:W-:-:S13]  /*5f10*/  ISETP.GT.AND P1, PT, R0, 0x8, P0 ;  /* 0x000000080000780c */ /* 0x000fda0000724270 */
[----:B------:R-:W-:Y:S01]  /*5f20*/  @P1 STG.E.U16 desc[UR12][R4.64+0x52], R79 ;  /* 0x0000524f04001986 */ /* 0x000fe2000c10150c */
[----:B------:R-:W-:-:S13]  /*5f30*/  ISETP.GT.AND P1, PT, R0, RZ, P4 ;  /* 0x000000ff0000720c */ /* 0x000fda0002724270 */
[----:B------:R-:W-:Y:S01]  /*5f40*/  @P1 STG.E.U16 desc[UR12][R6.64+0x60], R80 ;  /* 0x0000605006001986 */ /* 0x000fe2000c10150c */
[----:B------:R-:W-:-:S13]  /*5f50*/  ISETP.GT.AND P1, PT, R0, RZ, P3 ;  /* 0x000000ff0000720c */ /* 0x000fda0001f24270 */
[----:B------:R-:W-:Y:S01]  /*5f60*/  @P1 STG.E.U16 desc[UR12][R6.64+0x62], R81 ;  /* 0x0000625106001986 */ /* 0x000fe2000c10150c */
[----:B------:R-:W-:-:S13]  /*5f70*/  ISETP.GT.AND P1, PT, R0, 0x8, P4 ;  /* 0x000000080000780c */ /* 0x000fda0002724270 */
[----:B------:R-:W-:Y:S01]  /*5f80*/  @P1 STG.E.U16 desc[UR12][R4.64+0x60], R82 ;  /* 0x0000605204001986 */ /* 0x000fe2000c10150c */
[----:B------:R-:W-:-:S13]  /*5f90*/  ISETP.GT.AND P1, PT, R0, 0x8, P3 ;  /* 0x000000080000780c */ /* 0x000fda0001f24270 */
[----:B------:R-:W-:Y:S01]  /*5fa0*/  @P1 STG.E.U16 desc[UR12][R4.64+0x62], R83 ;  /* 0x0000625304001986 */ /* 0x000fe2000c10150c */
[----:B------:R-:W-:-:S05]  /*5fb0*/  IADD3 R10, P1, R9, R4, RZ ;  /* 0x00000004090a7210 */ /* 0x000fca0007f3e0ff */
[----:B------:R-:W-:Y:S01]  /*5fc0*/  IMAD.X R11, R19, 0x1, R5, P1 ;  /* 0x00000001130b7824 */ /* 0x000fe200008e0605 */
[----:B------:R-:W-:-:S13]  /*5fd0*/  ISETP.GT.AND P1, PT, R0, RZ, P2 ;  /* 0x000000ff0000720c */ /* 0x000fda0001724270 */
[----:B------:R-:W-:Y:S01]  /*5fe0*/  @P1 STG.E.U16 desc[UR12][R6.64+0x70], R84 ;  /* 0x0000705406001986 */ /* 0x000fe2000c10150c */
[----:B------:R-:W-:-:S05]  /*5ff0*/  IADD3 R12, P1, R9, R4, RZ ;  /* 0x00000004090c7210 */ /* 0x000fca0007f3e0ff */
[----:B------:R-:W-:Y:S01]  /*6000*/  IMAD.X R13, R19, 0x1, R5, P1 ;  /* 0x00000001130d7824 */ /* 0x000fe200008e0605 */
[----:B------:R-:W-:-:S05]  /*6010*/  IADD3 R8, P1, R9, R6, RZ ;  /* 0x0000000609087210 */ /* 0x000fca0007f3e0ff */
[----:B------:R-:W-:Y:S01]  /*6020*/  IMAD.X R9, R19, 0x1, R7, P1 ;  /* 0x0000000113097824 */ /* 0x000fe200008e0607 */
[----:B------:R-:W-:-:S04]  /*6030*/  ISETP.GT.AND P1, PT, R88, 0x39, PT ;  /* 0x000000395800780c */ /* 0x000fc80003f24270 */
[----:B------:R-:W-:-:S13]  /*6040*/  ISETP.GT.AND P5, PT, R0, RZ, P1 ;  /* 0x000000ff0000720c */ /* 0x000fda0000fa4270 */
[----:B------:R-:W-:Y:S01]  /*6050*/  @P5 STG.E.U16 desc[UR12][R6.64+0x72], R85 ;  /* 0x0000725506005986 */ /* 0x000fe2000c10150c */
[----:B------:R-:W-:-:S13]  /*6060*/  ISETP.GT.AND P5, PT, R0, 0x8, P2 ;  /* 0x000000080000780c */ /* 0x000fda00017a4270 */
[----:B------:R-:W-:Y:S01]  /*6070*/  @P5 STG.E.U16 desc[UR12][R4.64+0x70], R86 ;  /* 0x0000705604005986 */ /* 0x000fe2000c10150c */
[----:B------:R-:W-:-:S13]  /*6080*/  ISETP.GT.AND P5, PT, R0, 0x8, P1 ;  /* 0x000000080000780c */ /* 0x000fda0000fa4270 */
[----:B------:R0:W-:Y:S01]  /*6090*/  @P5 STG.E.U16 desc[UR12][R4.64+0x72], R87 ;  /* 0x0000725704005986 */ /* 0x0001e2000c10150c */
[C---:B------:R-:W-:Y:S02]  /*60a0*/  ISETP.GT.AND P5, PT, R0.reuse, 0x40, P6 ;  /* 0x000000400000780c */ /* 0x040fe400037a4270 */
[----:B------:R-:W-:-:S11]  /*60b0*/  ISETP.GT.AND P6, PT, R0, 0x48, P6 ;  /* 0x000000480000780c */ /* 0x000fd600037c4270 */
[----:B------:R-:W-:Y:S01]  /*60c0*/  @P5 STG.E.U16 desc[UR12][R8.64], R24 ;  /* 0x0000001808005986 */ /* 0x000fe2000c10150c */
[----:B------:R-:W-:-:S04]  /*60d0*/  ISETP.GT.AND P5, PT, R88, 0x1, PT ;  /* 0x000000015800780c */ /* 0x000fc80003fa4270 */
[----:B------:R-:W-:-:S13]  /*60e0*/  ISETP.GT.AND P5, PT, R0, 0x40, P5 ;  /* 0x000000400000780c */ /* 0x000fda0002fa4270 */
[----:B0-----:R-:W-:Y:S02]  /*60f0*/  @P5 IMAD.MOV.U32 R4, RZ, RZ, R8 ;  /* 0x000000ffff045224 */ /* 0x001fe400078e0008 */
[----:B------:R-:W-:-:S05]  /*6100*/  @P5 IMAD.MOV.U32 R5, RZ, RZ, R9 ;  /* 0x000000ffff055224 */ /* 0x000fca00078e0009 */
[----:B------:R0:W-:Y:S01]  /*6110*/  @P5 STG.E.U16 desc[UR12][R4.64+0x2], R25 ;  /* 0x0000021904005986 */ /* 0x0001e2000c10150c */
[----:B------:R-:W-:-:S03]  /*6120*/  ISETP.NE.AND P5, PT, R14, RZ, PT ;  /* 0x000000ff0e00720c */ /* 0x000fc60003fa5270 */
[----:B------:R-:W-:Y:S01]  /*6130*/  @P6 STG.E.U16 desc[UR12][R10.64], R26 ;  /* 0x0000001a0a006986 */ /* 0x000fe2000c10150c */
[----:B------:R-:W-:-:S04]  /*6140*/  ISETP.GT.AND P6, PT, R88, 0x1, PT ;  /* 0x000000015800780c */ /* 0x000fc80003fc4270 */
[----:B------:R-:W-:-:S13]  /*6150*/  ISETP.GT.AND P6, PT, R0, 0x48, P6 ;  /* 0x000000480000780c */ /* 0x000fda00037c4270 */
[----:B------:R-:W-:Y:S01]  /*6160*/  @P6 STG.E.U16 desc[UR12][R12.64+0x2], R27 ;  /* 0x0000021b0c006986 */ /* 0x000fe2000c10150c */
[----:B------:R-:W-:-:S04]  /*6170*/  ISETP.GT.AND P6, PT, R88, 0x8, PT ;  /* 0x000000085800780c */ /* 0x000fc80003fc4270 */
[----:B------:R-:W-:-:S13]  /*6180*/  ISETP.GT.AND P6, PT, R0, 0x40, P6 ;  /* 0x000000400000780c */ /* 0x000fda00037c4270 */
[----:B0-----:R-:W-:Y:S02]  /*6190*/  @P6 IMAD.MOV.U32 R4, RZ, RZ, R8 ;  /* 0x000000ffff046224 */ /* 0x001fe400078e0008 */
[----:B------:R-:W-:-:S05]  /*61a0*/  @P6 IMAD.MOV.U32 R5, RZ, RZ, R9 ;  /* 0x000000ffff056224 */ /* 0x000fca00078e0009 */
[----:B------:R0:W-:Y:S01]  /*61b0*/  @P6 STG.E.U16 desc[UR12][R4.64+0x10], R28 ;  /* 0x0000101c04006986 */ /* 0x0001e2000c10150c */
[----:B------:R-:W-:-:S04]  /*61c0*/  ISETP.GT.AND P6, PT, R88, 0x9, PT ;  /* 0x000000095800780c */ /* 0x000fc80003fc4270 */
[----:B------:R-:W-:-:S13]  /*61d0*/  ISETP.GT.AND P6, PT, R0, 0x40, P6 ;  /* 0x000000400000780c */ /* 0x000fda00037c4270 */
[----:B0-----:R-:W-:Y:S02]  /*61e0*/  @P6 IMAD.MOV.U32 R4, RZ, RZ, R8 ;  /* 0x000000ffff046224 */ /* 0x001fe400078e0008 */
[----:B------:R-:W-:-:S05]  /*61f0*/  @P6 IMAD.MOV.U32 R5, RZ, RZ, R9 ;  /* 0x000000ffff056224 */ /* 0x000fca00078e0009 */
[----:B------:R0:W-:Y:S01]  /*6200*/  @P6 STG.E.U16 desc[UR12][R4.64+0x12], R29 ;  /* 0x0000121d04006986 */ /* 0x0001e2000c10150c */
[----:B------:R-:W-:-:S04]  /*6210*/  ISETP.GT.AND P6, PT, R88, 0x8, PT ;  /* 0x000000085800780c */ /* 0x000fc80003fc4270 */
[----:B------:R-:W-:-:S13]  /*6220*/  ISETP.GT.AND P6, PT, R0, 0x48, P6 ;  /* 0x000000480000780c */ /* 0x000fda00037c4270 */
        /* <DEDUP_REMOVED lines=52> */
[C---:B------:R-:W-:Y:S02]  /*6570*/  ISETP.GT.AND P6, PT, R0.reuse, 0x40, P5 ;  /* 0x000000400000780c */ /* 0x040fe40002fc4270 */
[----:B------:R-:W-:-:S11]  /*6580*/  ISETP.GT.AND P5, PT, R0, 0x48, P5 ;  /* 0x000000480000780c */ /* 0x000fd60002fa4270 */
[----:B0-----:R-:W-:Y:S02]  /*6590*/  @P6 IMAD.MOV.U32 R4, RZ, RZ, R8 ;  /* 0x000000ffff046224 */ /* 0x001fe400078e0008 */
[----:B------:R-:W-:-:S05]  /*65a0*/  @P6 IMAD.MOV.U32 R5, RZ, RZ, R9 ;  /* 0x000000ffff056224 */ /* 0x000fca00078e0009 */
[----:B------:R0:W-:Y:S01]  /*65b0*/  @P6 STG.E.U16 desc[UR12][R4.64+0x50], R44 ;  /* 0x0000502c04006986 */ /* 0x0001e2000c10150c */
[C---:B------:R-:W-:Y:S02]  /*65c0*/  ISETP.GT.AND P6, PT, R0.reuse, 0x40, P0 ;  /* 0x000000400000780c */ /* 0x040fe400007c4270 */
[----:B------:R-:W-:-:S11]  /*65d0*/  ISETP.GT.AND P0, PT, R0, 0x48, P0 ;  /* 0x000000480000780c */ /* 0x000fd60000704270 */
[----:B0-----:R-:W-:Y:S02]  /*65e0*/  @P6 IMAD.MOV.U32 R4, RZ, RZ, R8 ;  /* 0x000000ffff046224 */ /* 0x001fe400078e0008 */
[----:B------:R-:W-:-:S05]  /*65f0*/  @P6 IMAD.MOV.U32 R5, RZ, RZ, R9 ;  /* 0x000000ffff056224 */ /* 0x000fca00078e0009 */
[----:B------:R0:W-:Y:S01]  /*6600*/  @P6 STG.E.U16 desc[UR12][R4.64+0x52], R45 ;  /* 0x0000522d04006986 */ /* 0x0001e2000c10150c */
[C---:B------:R-:W-:Y:S02]  /*6610*/  ISETP.GT.AND P6, PT, R0.reuse, 0x40, P4 ;  /* 0x000000400000780c */ /* 0x040fe400027c4270 */
[C---:B------:R-:W-:Y:S01]  /*6620*/  ISETP.GT.AND P4, PT, R0.reuse, 0x48, P4 ;  /* 0x000000480000780c */ /* 0x040fe20002784270 */
[----:B------:R-:W-:Y:S01]  /*6630*/  @P5 STG.E.U16 desc[UR12][R2.64+0x50], R46 ;  /* 0x0000502e02005986 */ /* 0x000fe2000c10150c */
[C---:B------:R-:W-:Y:S02]  /*6640*/  ISETP.GT.AND P5, PT, R0.reuse, 0x40, P1 ;  /* 0x000000400000780c */ /* 0x040fe40000fa4270 */
[C---:B------:R-:W-:Y:S01]  /*6650*/  ISETP.GT.AND P1, PT, R0.reuse, 0x48, P1 ;  /* 0x000000480000780c */ /* 0x040fe20000f24270 */
[----:B------:R-:W-:Y:S01]  /*6660*/  @P0 STG.E.U16 desc[UR12][R2.64+0x52], R47 ;  /* 0x0000522f02000986 */ /* 0x000fe2000c10150c */
[C---:B------:R-:W-:Y:S02]  /*6670*/  ISETP.GT.AND P0, PT, R0.reuse, 0x40, P3 ;  /* 0x000000400000780c */ /* 0x040fe40001f04270 */
[----:B------:R-:W-:-:S03]  /*6680*/  ISETP.GT.AND P3, PT, R0, 0x48, P3 ;  /* 0x000000480000780c */ /* 0x000fc60001f64270 */
[----:B0-----:R-:W-:Y:S02]  /*6690*/  @P6 IMAD.MOV.U32 R4, RZ, RZ, R8 ;  /* 0x000000ffff046224 */ /* 0x001fe400078e0008 */
[----:B------:R-:W-:-:S05]  /*66a0*/  @P6 IMAD.MOV.U32 R5, RZ, RZ, R9 ;  /* 0x000000ffff056224 */ /* 0x000fca00078e0009 */
[----:B------:R0:W-:Y:S01]  /*66b0*/  @P6 STG.E.U16 desc[UR12][R4.64+0x60], R48 ;  /* 0x0000603004006986 */ /* 0x0001e2000c10150c */
[C---:B------:R-:W-:Y:S02]  /*66c0*/  ISETP.GT.AND P6, PT, R0.reuse, 0x40, P2 ;  /* 0x000000400000780c */ /* 0x040fe400017c4270 */
[----:B------:R-:W-:Y:S01]  /*66d0*/  ISETP.GT.AND P2, PT, R0, 0x48, P2 ;  /* 0x000000480000780c */ /* 0x000fe20001744270 */
[----:B0-----:R-:W-:Y:S02]  /*66e0*/  @P0 IMAD.MOV.U32 R4, RZ, RZ, R8 ;  /* 0x000000ffff040224 */ /* 0x001fe400078e0008 */
[----:B------:R-:W-:-:S05]  /*66f0*/  @P0 IMAD.MOV.U32 R5, RZ, RZ, R9 ;  /* 0x000000ffff050224 */ /* 0x000fca00078e0009 */
[----:B------:R0:W-:Y:S04]  /*6700*/  @P0 STG.E.U16 desc[UR12][R4.64+0x62], R49 ;  /* 0x0000623104000986 */ /* 0x0001e8000c10150c */
[----:B------:R1:W-:Y:S04]  /*6710*/  @P4 STG.E.U16 desc[UR12][R2.64+0x60], R50 ;  /* 0x0000603202004986 */ /* 0x0003e8000c10150c */
[----:B------:R1:W-:Y:S01]  /*6720*/  @P3 STG.E.U16 desc[UR12][R2.64+0x62], R51 ;  /* 0x0000623302003986 */ /* 0x0003e2000c10150c */
[----:B0-----:R-:W-:Y:S02]  /*6730*/  @P6 IMAD.MOV.U32 R4, RZ, RZ, R8 ;  /* 0x000000ffff046224 */ /* 0x001fe400078e0008 */
[----:B------:R-:W-:-:S05]  /*6740*/  @P6 IMAD.MOV.U32 R5, RZ, RZ, R9 ;  /* 0x000000ffff056224 */ /* 0x000fca00078e0009 */
[----:B------:R1:W-:Y:S04]  /*6750*/  @P6 STG.E.U16 desc[UR12][R4.64+0x70], R52 ;  /* 0x0000703404006986 */ /* 0x0003e8000c10150c */
[----:B------:R1:W-:Y:S04]  /*6760*/  @P5 STG.E.U16 desc[UR12][R8.64+0x72], R53 ;  /* 0x0000723508005986 */ /* 0x0003e8000c10150c */
[----:B------:R1:W-:Y:S01]  /*6770*/  @P2 STG.E.U16 desc[UR12][R2.64+0x70], R54 ;  /* 0x0000703602002986 */ /* 0x0003e2000c10150c */
[----:B------:R-:W-:Y:S05]  /*6780*/  @!P1 EXIT ;  /* 0x000000000000994d */ /* 0x000fea0003800000 */
[----:B------:R-:W-:-:S05]  /*6790*/  F2FP.BF16.F32.PACK_AB R55, RZ, R55 ;  /* 0x00000037ff37723e */ /* 0x000fca00000010ff */
[----:B------:R-:W-:Y:S01]  /*67a0*/  STG.E.U16 desc[UR12][R2.64+0x72], R55 ;  /* 0x0000723702007986 */ /* 0x000fe2000c10150c */
[----:B------:R-:W-:Y:S05]  /*67b0*/  EXIT ;  /* 0x000000000000794d */ /* 0x000fea0003800000 */
.L_x_10:
[----:B------:R-:W-:-:S13]  /*67c0*/  ISETP.NE.AND P0, PT, R4, RZ, PT ;  /* 0x000000ff0400720c */ /* 0x000fda0003f05270 */
[----:B------:R-:W-:Y:S05]  /*67d0*/  @P0 EXIT ;  /* 0x000000000000094d */ /* 0x000fea0003800000 */
[----:B------:R-:W-:-:S13]  /*67e0*/  ELECT P0, URZ, PT ;  /* 0x00000000003f782f */ /* 0x000fda0003800000 */
[----:B------:R-:W-:Y:S05]  /*67f0*/  @!P0 BRA `(.L_x_145) ;  /* 0x0000000400d48947 */ /* 0x000fea0003800000 */
[----:B------:R-:W-:Y:S02]  /*6800*/  ISETP.GE.AND P0, PT, R14, 0x1, PT ;  /* 0x000000010e00780c */ /* 0x000fe40003f06270 */
[----:B------:R-:W-:-:S04]  /*6810*/  SHF.R.S32.HI R2, RZ, 0x1f, R9 ;  /* 0x0000001fff027819 */ /* 0x000fc80000011409 */
[----:B------:R-:W-:-:S07]  /*6820*/  LEA.HI R6, R2, R9, RZ, 0x7 ;  /* 0x0000000902067211 */ /* 0x000fce00078f38ff */
[----:B------:R-:W-:Y:S05]  /*6830*/  @!P0 BRA `(.L_x_145) ;  /* 0x0000000400c48947 */ /* 0x000fea0003800000 */
[----:B------:R-:W0:Y:S01]  /*6840*/  S2R R4, SR_CTAID.X ;  /* 0x0000000000047919 */ /* 0x000e220000002500 */
[----:B------:R-:W1:Y:S01]  /*6850*/  LDC.64 R2, c[0x0][0x4f8] ;  /* 0x00013e00ff027b82 */ /* 0x000e620000000a00 */
[----:B------:R-:W-:Y:S01]  /*6860*/  LOP3.LUT R6, R6, 0xffffff80, RZ, 0xc0, !PT ;  /* 0xffffff8006067812 */ /* 0x000fe200078ec0ff */
[----:B------:R-:W-:Y:S01]  /*6870*/  ULDC.64 UR4, c[0x0][0x4c0] ;  /* 0x0001300000047ab9 */ /* 0x000fe20000000a00 */
[----:B------:R-:W-:Y:S01]  /*6880*/  LOP3.LUT P0, RZ, R9, 0x1f, RZ, 0xc0, !PT ;  /* 0x0000001f09ff7812 */ /* 0x000fe2000780c0ff */
[----:B------:R-:W-:Y:S01]  /*6890*/  IMAD.SHL.U32 R97, R97, 0x40, RZ ;  /* 0x0000004061617824 */ /* 0x000fe200078e00ff */
[----:B------:R-:W-:Y:S01]  /*68a0*/  LOP3.LUT R11, R0, 0x2, RZ, 0xfc, !PT ;  /* 0x00000002000b7812 */ /* 0x000fe200078efcff */
[----:B------:R-:W-:Y:S02]  /*68b0*/  IMAD.IADD R6, R9, 0x1, -R6 ;  /* 0x0000000109067824 */ /* 0x000fe400078e0a06 */
[----:B------:R-:W2:Y:S01]  /*68c0*/  LDC R5, c[0x0][0x500] ;  /* 0x00014000ff057b82 */ /* 0x000ea20000000800 */
[----:B------:R-:W-:-:S02]  /*68d0*/  VIADD R13, R7, 0x1 ;  /* 0x00000001070d7836 */ /* 0x000fc40000000000 */
[C---:B------:R-:W-:Y:S01]  /*68e0*/  ISETP.NE.AND P2, PT, R6.reuse, RZ, PT ;  /* 0x000000ff0600720c */ /* 0x040fe20003f45270 */
[----:B------:R-:W-:Y:S01]  /*68f0*/  IMAD.MOV.U32 R12, RZ, RZ, RZ ;  /* 0x000000ffff0c7224 */ /* 0x000fe200078e00ff */
[----:B------:R-:W-:Y:S01]  /*6900*/  ISETP.NE.OR P0, PT, R6, RZ, !P0 ;  /* 0x000000ff0600720c */ /* 0x000fe20004705670 */
[----:B-1----:R-:W-:Y:S01]  /*6910*/  IMAD R95, R95, UR4, R2 ;  /* 0x000000045f5f7c24 */ /* 0x002fe2000f8e0202 */
[----:B------:R-:W-:Y:S01]  /*6920*/  ULDC UR4, c[0x0][0x4c8] ;  /* 0x0001320000047ab9 */ /* 0x000fe20000000800 */
[----:B------:R-:W-:Y:S02]  /*6930*/  IMAD R20, R20, UR5, R3 ;  /* 0x0000000514147c24 */ /* 0x000fe4000f8e0203 */
[----:B------:R-:W-:Y:S02]  /*6940*/  IMAD.MOV.U32 R2, RZ, RZ, 0x1 ;  /* 0x00000001ff027424 */ /* 0x000fe400078e00ff */
[----:B------:R-:W-:Y:S02]  /*6950*/  IMAD.MOV.U32 R3, RZ, RZ, RZ ;  /* 0x000000ffff037224 */ /* 0x000fe400078e00ff */
[----:B0-----:R-:W-:-:S02]  /*6960*/  IMAD.SHL.U32 R6, R4, 0x80, RZ ;  /* 0x0000008004067824 */ /* 0x001fc400078e00ff */
[----:B--2---:R-:W-:Y:S02]  /*6970*/  IMAD R9, R94, UR4, R5 ;  /* 0x000000045e097c24 */ /* 0x004fe4000f8e0205 */
[----:B------:R-:W-:-:S07]  /*6980*/  VIADD R10, R6, 0x40 ;  /* 0x00000040060a7836 */ /* 0x000fce0000000000 */
.L_x_149:
[----:B------:R-:W0:Y:S01]  /*6990*/  S2R R5, SR_CgaCtaId ;  /* 0x0000000000057919 */ /* 0x000e220000008800 */
[----:B------:R-:W-:-:S04]  /*69a0*/  MOV R4, 0x400 ;  /* 0x0000040000047802 */ /* 0x000fc80000000f00 */
[----:B0-----:R-:W-:Y:S02]  /*69b0*/  LEA R8, R5, R4, 0x18 ;  /* 0x0000000405087211 */ /* 0x001fe400078ec0ff */
[----:B------:R-:W-:-:S03]  /*69c0*/  SHF.L.U32 R4, R2, 0x1f, RZ ;  /* 0x0000001f02047819 */ /* 0x000fc600000006ff */
[----:B------:R-:W-:-:S07]  /*69d0*/  IMAD R5, R3, 0x8, R8 ;  /* 0x0000000803057824 */ /* 0x000fce00078e0208 */
.L_x_146:
[----:B0-----:R0:W1:Y:S02]  /*69e0*/  SYNCS.PHASECHK.TRANS64.TRYWAIT P1, [R5+URZ+0x36090], R4 ;  /* 0x03609004050075a7 */ /* 0x001064000802017f */
[----:B-1----:R-:W-:Y:S05]  /*69f0*/  @!P1 NANOSLEEP.SYNCS 0x989680 ;  /* 0x009896800000995d */ /* 0x002fea0003900000 */
[----:B------:R-:W1:Y:S02]  /*6a00*/  @!P1 SYNCS.PHASECHK.TRANS64 P1, [R5+URZ+0x36090], R4 ;  /* 0x03609004050095a7 */ /* 0x000e64000802007f */
[----:B-1----:R-:W-:Y:S05]  /*6a10*/  @!P1 BRA `(.L_x_146) ;  /* 0xfffffffc00f09947 */ /* 0x002fea000383ffff */
[----:B0-----:R-:W0:Y:S02]  /*6a20*/  @!P2 LDC R4, c[0x0][0x580] ;  /* 0x00016000ff04ab82 */ /* 0x001e240000000800 */
[----:B0-----:R0:W-:Y:S02]  /*6a30*/  @!P2 SYNCS.ARRIVE.TRANS64 RZ, [R5+URZ+0x36000], R4 ;  /* 0x0360000405ffa9a7 */ /* 0x0011e4000800003f */
[----:B0-----:R-:W-:-:S04]  /*6a40*/  PRMT R4, R11, 0x9910, RZ ;  /* 0x000099100b047816 */ /* 0x001fc800000000ff */
[----:B------:R-:W-:-:S13]  /*6a50*/  ISETP.NE.AND P1, PT, R4, 0x2, PT ;  /* 0x000000020400780c */ /* 0x000fda0003f25270 */
[----:B------:R-:W-:Y:S05]  /*6a60*/  @P1 BRA `(.L_x_147) ;  /* 0x0000000000041947 */ /* 0x000fea0003800000 */
[----:B------:R-:W-:Y:S01]  /*6a70*/  BPT.TRAP 0x1 ;  /* 0x000000040000795c */ /* 0x000fe20000300000 */
.L_x_147:
[----:B------:R-:W-:Y:S05]  /*6a80*/  @P0 BRA `(.L_x_148) ;  /* 0x0000000000040947 */ /* 0x000fea0003800000 */
[----:B------:R-:W-:Y:S01]  /*6a90*/  BPT.TRAP 0x1 ;  /* 0x000000040000795c */ /* 0x000fe20000300000 */
.L_x_148:
[----:B------:R-:W-:Y:S01]  /*6aa0*/  ULDC UR6, c[0x0][0x490] ;  /* 0x0001240000067ab9 */ /* 0x000fe20000000800 */
[C---:B------:R-:W-:Y:S01]  /*6ab0*/  R2UR UR15, R12.reuse ;  /* 0x000000000c0f72ca */ /* 0x040fe200000e0000 */
[----:B------:R-:W-:Y:S01]  /*6ac0*/  UISETP.NE.AND UP0, UPT, UR6, 0x1, UPT ;  /* 0x000000010600788c */ /* 0x000fe2000bf05270 */
[----:B------:R-:W-:Y:S01]  /*6ad0*/  R2UR UR19, R12 ;  /* 0x000000000c1372ca */ /* 0x000fe200000e0000 */
[----:B------:R-:W-:Y:S01]  /*6ae0*/  ULDC UR26, c[0x0][0x49c] ;  /* 0x00012700001a7ab9 */ /* 0x000fe20000000800 */
[----:B------:R-:W-:Y:S01]  /*6af0*/  ULDC UR27, c[0x0][0x4a8] ;  /* 0x00012a00001b7ab9 */ /* 0x000fe20000000800 */
[----:B------:R-:W-:Y:S01]  /*6b00*/  UISETP.NE.AND UP1, UPT, UR26, 0x1, UPT ;  /* 0x000000011a00788c */ /* 0x000fe2000bf25270 */
[----:B------:R-:W-:Y:S01]  /*6b10*/  IMAD.U32 R4, R20, 0x20, R95 ;  /* 0x0000002014047824 */ /* 0x000fe200078e005f */
[----:B------:R-:W-:Y:S01]  /*6b20*/  ULDC.64 UR10, c[0x0][0x198] ;  /* 0x00006600000a7ab9 */ /* 0x000fe20000000a00 */
[----:B------:R-:W-:Y:S01]  /*6b30*/  UIADD3 UR6, -UR6, URZ, URZ ;  /* 0x0000003f06067290 */ /* 0x000fe2000fffe13f */
[----:B------:R-:W-:Y:S01]  /*6b40*/  R2UR UR16, R3 ;  /* 0x00000000031072ca */ /* 0x000fe200000e0000 */
[----:B------:R-:W-:Y:S01]  /*6b50*/  UIADD3 UR28, UP2, UR10, 0x1f0, URZ ;  /* 0x000001f00a1c7890 */ /* 0x000fe2000ff5e03f */
[----:B------:R-:W-:Y:S01]  /*6b60*/  IMAD.U32 R4, R9, 0x400, R4 ;  /* 0x0000040009047824 */ /* 0x000fe200078e0004 */
[----:B------:R-:W-:Y:S01]  /*6b70*/  @UP0 ULDC UR4, c[0x0][0x494] ;  /* 0x0001250000040ab9 */ /* 0x000fe20000000800 */
[----:B------:R-:W-:Y:S01]  /*6b80*/  @UP0 ULDC UR7, c[0x0][0x498] ;  /* 0x0001260000070ab9 */ /* 0x000fe20000000800 */
[----:B------:R-:W-:Y:S01]  /*6b90*/  UIMAD.WIDE.U32 UR4, UR15, UR4, URZ ;  /* 0x000000040f0472a5 */ /* 0x000fe2000f8e003f */
[----:B------:R-:W-:Y:S01]  /*6ba0*/  R2UR UR17, R5 ;  /* 0x00000000051172ca */ /* 0x000fe200000e0000 */
[----:B------:R-:W-:Y:S01]  /*6bb0*/  @UP1 ULDC.64 UR8, c[0x0][0x4a0] ;  /* 0x0001280000081ab9 */ /* 0x000fe20000000a00 */
[----:B------:R-:W-:Y:S01]  /*6bc0*/  UIADD3.X UR29, URZ, UR11, URZ, UP2, !UPT ;  /* 0x0000000b3f1d7290 */ /* 0x000fe200097fe43f */
[----:B------:R-:W-:Y:S01]  /*6bd0*/  VIADD R13, R13, 0xffffffff ;  /* 0xffffffff0d0d7836 */ /* 0x000fe20000000000 */
[----:B------:R-:W-:Y:S01]  /*6be0*/  @UP0 USHF.R.U32.HI UR15, URZ, UR7, UR5 ;  /* 0x000000073f0f0299 */ /* 0x000fe20008011605 */
[----:B------:R-:W-:Y:S01]  /*6bf0*/  R2UR UR31, R97 ;  /* 0x00000000611f72ca */ /* 0x000fe200000e0000 */
[----:B------:R-:W-:Y:S01]  /*6c00*/  UISETP.NE.AND UP0, UPT, UR27, 0x1, UPT ;  /* 0x000000011b00788c */ /* 0x000fe2000bf05270 */
[----:B------:R-:W-:Y:S01]  /*6c10*/  R2UR UR18, R6 ;  /* 0x00000000061272ca */ /* 0x000fe200000e0000 */
[----:B------:R-:W-:Y:S01]  /*6c20*/  UIMAD.WIDE.U32 UR4, UR15, UR8, URZ ;  /* 0x000000080f0472a5 */ /* 0x000fe2000f8e003f */
[----:B------:R-:W-:Y:S01]  /*6c30*/  ISETP.GT.AND P3, PT, R13, 0x1, PT ;  /* 0x000000010d00780c */ /* 0x000fe20003f64270 */
[----:B------:R-:W-:Y:S01]  /*6c40*/  UIMAD UR6, UR15, UR6, UR19 ;  /* 0x000000060f0672a4 */ /* 0x000fe2000f8e0213 */
[----:B------:R-:W-:Y:S01]  /*6c50*/  VIADD R12, R12, 0x20 ;  /* 0x000000200c0c7836 */ /* 0x000fe20000000000 */
[----:B------:R-:W-:Y:S01]  /*6c60*/  UMOV UR24, UR15 ;  /* 0x0000000f00187c82 */ /* 0x000fe20008000000 */
[----:B------:R-:W-:-:S02]  /*6c70*/  @UP1 USHF.R.U32.HI UR24, URZ, UR9, UR5 ;  /* 0x000000093f181299 */ /* 0x000fc40008011605 */
[----:B------:R-:W-:Y:S01]  /*6c80*/  UIADD3 UR22, UP1, UR10, 0xf0, URZ ;  /* 0x000000f00a167890 */ /* 0x000fe2000ff3e03f */
[----:B------:R-:W-:Y:S01]  /*6c90*/  R2UR UR5, R8 ;  /* 0x00000000080572ca */ /* 0x000fe200000e0000 */
[----:B------:R-:W-:Y:S01]  /*6ca0*/  ULDC UR25, c[0x0][0x4cc] ;  /* 0x0001330000197ab9 */ /* 0x000fe20000000800 */
[----:B------:R-:W-:Y:S01]  /*6cb0*/  @UP0 ULDC UR10, c[0x0][0x4ac] ;  /* 0x00012b00000a0ab9 */ /* 0x000fe20000000800 */
[----:B------:R-:W-:Y:S01]  /*6cc0*/  UIADD3.X UR23, URZ, UR11, URZ, UP1, !UPT ;  /* 0x0000000b3f177290 */ /* 0x000fe20008ffe43f */
[C---:B------:R-:W-:Y:S01]  /*6cd0*/  IMAD R8, R3.reuse, 0x1000, R8 ;  /* 0x0000100003087824 */ /* 0x040fe200078e0208 */
[----:B------:R-:W-:Y:S01]  /*6ce0*/  ULDC UR14, c[0x0][0x4ec] ;  /* 0x00013b00000e7ab9 */ /* 0x000fe20000000800 */
[----:B------:R-:W-:Y:S01]  /*6cf0*/  UIMAD.WIDE.U32 UR10, UR24, UR10, URZ ;  /* 0x0000000a180a72a5 */ /* 0x000fe2000f8e003f */
[----:B------:R-:W-:Y:S01]  /*6d00*/  VIADD R3, R3, 0x1 ;  /* 0x0000000103037836 */ /* 0x000fe20000000000 */
[----:B------:R-:W-:Y:S01]  /*6d10*/  @UP0 ULDC UR32, c[0x0][0x4b0] ;  /* 0x00012c0000200ab9 */ /* 0x000fe20000000800 */
[----:B------:R-:W-:Y:S01]  /*6d20*/  UIMAD UR25, UR6, UR25, UR14 ;  /* 0x00000019061972a4 */ /* 0x000fe2000f8e020e */
[----:B------:R-:W-:Y:S01]  /*6d30*/  R2UR UR4, R8 ;  /* 0x00000000080472ca */ /* 0x000fe200000e0000 */
[----:B------:R-:W-:Y:S01]  /*6d40*/  ULDC.64 UR8, c[0x0][0x4d0] ;  /* 0x0001340000087ab9 */ /* 0x000fe20000000a00 */
[----:B------:R-:W-:Y:S01]  /*6d50*/  UMOV UR14, UR24 ;  /* 0x00000018000e7c82 */ /* 0x000fe20008000000 */
[----:B------:R-:W-:Y:S01]  /*6d60*/  @UP0 USHF.R.U32.HI UR14, URZ, UR32, UR11 ;  /* 0x000000203f0e0299 */ /* 0x000fe2000801160b */
[----:B------:R-:W-:Y:S01]  /*6d70*/  R2UR UR6, R10 ;  /* 0x000000000a0672ca */ /* 0x000fe200000e0000 */
[----:B------:R-:W-:Y:S01]  /*6d80*/  UIADD3 UR11, -UR24, URZ, URZ ;  /* 0x0000003f180b7290 */ /* 0x000fe2000fffe13f */
[----:B------:R-:W-:Y:S01]  /*6d90*/  ISETP.NE.AND P1, PT, R3, 0x12, PT ;  /* 0x000000120300780c */ /* 0x000fe20003f25270 */
[----:B------:R-:W-:-:S02]  /*6da0*/  UIADD3 UR10, -UR14, URZ, URZ ;  /* 0x0000003f0e0a7290 */ /* 0x000fc4000fffe13f */
[----:B------:R-:W-:Y:S01]  /*6db0*/  UIMAD UR11, UR26, UR11, UR15 ;  /* 0x0000000b1a0b72a4 */ /* 0x000fe2000f8e020f */
[----:B------:R-:W-:Y:S01]  /*6dc0*/  R2UR UR15, R4 ;  /* 0x00000000040f72ca */ /* 0x000fe200000e0000 */
[----:B------:R-:W-:Y:S01]  /*6dd0*/  ULEA UR16, UR16, UR5, 0xd ;  /* 0x0000000510107291 */ /* 0x000fe2000f8e683f */
[----:B------:R-:W-:Y:S01]  /*6de0*/  SEL R5, RZ, 0x1, P1 ;  /* 0x00000001ff057807 */ /* 0x000fe20000800000 */
[----:B------:R-:W-:Y:S01]  /*6df0*/  UIMAD UR10, UR27, UR10, UR24 ;  /* 0x0000000a1b0a72a4 */ /* 0x000fe2000f8e0218 */
[----:B------:R-:W-:Y:S01]  /*6e00*/  SEL R3, R3, RZ, P1 ;  /* 0x000000ff03037207 */ /* 0x000fe20000800000 */
[----:B------:R-:W-:Y:S01]  /*6e10*/  ULDC.64 UR12, c[0x0][0x4f0] ;  /* 0x00013c00000c7ab9 */ /* 0x000fe20000000a00 */
[----:B------:R-:W-:Y:S01]  /*6e20*/  UIADD3 UR17, UR17, 0x36000, URZ ;  /* 0x0003600011117890 */ /* 0x000fe2000fffe03f */
[----:B------:R-:W-:Y:S01]  /*6e30*/  LOP3.LUT R2, R2, R5, RZ, 0x3c, !PT ;  /* 0x0000000502027212 */ /* 0x000fe200078e3cff */
[----:B------:R-:W-:Y:S02]  /*6e40*/  UIADD3 UR30, UR4, 0x24000, URZ ;  /* 0x00024000041e7890 */ /* 0x000fe4000fffe03f */
[----:B------:R-:W-:-:S02]  /*6e50*/  UIADD3 UR4, UR16, 0x1000, URZ ;  /* 0x0000100010047890 */ /* 0x000fc4000fffe03f */
[----:B------:R-:W-:Y:S02]  /*6e60*/  UIMAD UR12, UR11, UR8, UR12 ;  /* 0x000000080b0c72a4 */ /* 0x000fe4000f8e020c */
[----:B------:R-:W-:Y:S02]  /*6e70*/  UIMAD UR13, UR10, UR9, UR13 ;  /* 0x000000090a0d72a4 */ /* 0x000fe4000f8e020d */
[----:B------:R-:W-:Y:S01]  /*6e80*/  UPRMT UR15, UR15, 0x5410, URZ ;  /* 0x000054100f0f7896 */ /* 0x000fe2000800003f */
[----:B------:R-:W-:Y:S01]  /*6e90*/  UMOV UR20, 0x0 ;  /* 0x0000000000147882 */ /* 0x000fe20000000000 */
[----:B------:R-:W-:Y:S01]  /*6ea0*/  UMOV UR21, 0x10000000 ;  /* 0x1000000000157882 */ /* 0x000fe20000000000 */
[----:B------:R-:W-:Y:S01]  /*6eb0*/  UMOV UR7, UR19 ;  /* 0x0000001300077c82 */ /* 0x000fe20008000000 */
[----:B------:R-:W-:Y:S01]  /*6ec0*/  UMOV UR5, UR17 ;  /* 0x0000001100057c82 */ /* 0x000fe20008000000 */
[----:B------:R0:W-:Y:S01]  /*6ed0*/  UTMALDG.2D [UR16], [UR22], desc[UR20] ;  /* 0x00001410160075b4 */ /* 0x0001e20008009000 */
[----:B------:R-:W-:Y:S01]  /*6ee0*/  UMOV UR10, UR31 ;  /* 0x0000001f000a7c82 */ /* 0x000fe20008000000 */
[----:B------:R-:W-:Y:S01]  /*6ef0*/  UMOV UR9, UR17 ;  /* 0x0000001100097c82 */ /* 0x000fe20008000000 */
[----:B------:R-:W-:Y:S01]  /*6f00*/  UMOV UR8, UR30 ;  /* 0x0000001e00087c82 */ /* 0x000fe20008000000 */
[----:B------:R-:W-:Y:S01]  /*6f10*/  UMOV UR11, UR25 ;  /* 0x00000019000b7c82 */ /* 0x000fe20008000000 */
[----:B------:R0:W-:Y:S01]  /*6f20*/  UTMALDG.2D [UR4], [UR22], desc[UR20] ;  /* 0x00001404160075b4 */ /* 0x0001e20008009000 */
[----:B------:R0:W-:Y:S02]  /*6f30*/  UTMALDG.5D.IM2COL [UR8], [UR28], UR15 ;  /* 0x000000081c0073b4 */ /* 0x0001e4000806000f */
[----:B0-----:R-:W-:Y:S05]  /*6f40*/  @P3 BRA `(.L_x_149) ;  /* 0xfffffff800903947 */ /* 0x001fea000383ffff */
.L_x_145:
[----:B------:R-:W-:Y:S01]  /*6f50*/  ISETP.GE.U32.AND P2, PT, R7, 0x12, PT ;  /* 0x000000120700780c */ /* 0x000fe20003f46070 */
[----:B------:R-:W-:Y:S05]  /*6f60*/  WARPSYNC.ALL ;  /* 0x0000000000007948 */ /* 0x000fea0003800000 */
[----:B------:R-:W-:-:S07]  /*6f70*/  ELECT P1, URZ, PT ;  /* 0x00000000003f782f */ /* 0x000fce0003820000 */
[----:B------:R-:W-:-:S05]  /*6f80*/  @P2 IMAD.WIDE.U32 R2, R7, 0x38e38e39, RZ ;  /* 0x38e38e3907022825 */ /* 0x000fca00078e00ff */
[----:B------:R-:W-:-:S04]  /*6f90*/  @P2 SHF.R.U32.HI R2, RZ, 0x2, R3 ;  /* 0x00000002ff022819 */ /* 0x000fc80000011603 */
[----:B------:R-:W-:-:S04]  /*6fa0*/  @P2 LOP3.LUT R2, R2, 0x1, RZ, 0xc0, !PT ;  /* 0x0000000102022812 */ /* 0x000fc800078ec0ff */
[----:B------:R-:W-:Y:S01]  /*6fb0*/  @P2 ISETP.NE.U32.AND P0, PT, R2, 0x1, PT ;  /* 0x000000010200280c */ /* 0x000fe20003f05070 */
[----:B------:R-:W-:-:S12]  /*6fc0*/  @!P1 EXIT ;  /* 0x000000000000994d */ /* 0x000fd80003800000 */
[----:B------:R-:W-:Y:S02]  /*6fd0*/  LOP3.LUT R0, R0, 0x2, RZ, 0xfc, !PT ;  /* 0x0000000200007812 */ /* 0x000fe400078efcff */
[----:B------:R-:W-:Y:S02]  /*6fe0*/  @P2 ISETP.NE.U32.AND.EX P0, PT, RZ, RZ, PT, P0 ;  /* 0x000000ffff00220c */ /* 0x000fe40003f05100 */
[----:B------:R-:W-:Y:S01]  /*6ff0*/  ISETP.NE.AND P1, PT, R0, 0x3, PT ;  /* 0x000000030000780c */ /* 0x000fe20003f25270 */
[----:B------:R-:W-:Y:S01]  /*7000*/  IMAD.MOV.U32 R0, RZ, RZ, 0x1 ;  /* 0x00000001ff007424 */ /* 0x000fe200078e00ff */
[----:B------:R-:W-:-:S11]  /*7010*/  @P2 SEL R0, RZ, 0x1, !P0 ;  /* 0x00000001ff002807 */ /* 0x000fd60004000000 */
[----:B------:R-:W-:Y:S05]  /*7020*/  @!P1 BRA `(.L_x_150) ;  /* 0x0000000000049947 */ /* 0x000fea0003800000 */
[----:B------:R-:W-:Y:S01]  /*7030*/  BPT.TRAP 0x1 ;  /* 0x000000040000795c */ /* 0x000fe20000300000 */
.L_x_150:
[----:B------:R-:W0:Y:S01]  /*7040*/  S2R R5, SR_CgaCtaId ;  /* 0x0000000000057919 */ /* 0x000e220000008800 */
[----:B------:R-:W-:Y:S01]  /*7050*/  IMAD.WIDE.U32 R2, R7, 0x38e38e39, RZ ;  /* 0x38e38e3907027825 */ /* 0x000fe200078e00ff */
[----:B------:R-:W-:-:S04]  /*7060*/  MOV R4, 0x400 ;  /* 0x0000040000047802 */ /* 0x000fc80000000f00 */
[----:B------:R-:W-:-:S05]  /*7070*/  SHF.R.U32.HI R2, RZ, 0x2, R3 ;  /* 0x00000002ff027819 */ /* 0x000fca0000011603 */
[----:B------:R-:W-:Y:S01]  /*7080*/  IMAD R2, R2, -0x12, R7 ;  /* 0xffffffee02027824 */ /* 0x000fe200078e0207 */
[----:B0-----:R-:W-:Y:S02]  /*7090*/  LEA R3, R5, R4, 0x18 ;  /* 0x0000000405037211 */ /* 0x001fe400078ec0ff */
[----:B------:R-:W-:-:S03]  /*70a0*/  SHF.L.U32 R5, R0, 0x1f, RZ ;  /* 0x0000001f00057819 */ /* 0x000fc600000006ff */
[----:B------:R-:W-:-:S04]  /*70b0*/  VIADD R3, R3, 0x36090 ;  /* 0x0003609003037836 */ /* 0x000fc80000000000 */
[----:B------:R-:W-:-:S07]  /*70c0*/  IMAD R4, R2, 0x8, R3 ;  /* 0x0000000802047824 */ /* 0x000fce00078e0203 */
.L_x_151:
[----:B0-----:R0:W1:Y:S02]  /*70d0*/  SYNCS.PHASECHK.TRANS64.TRYWAIT P0, [R4+URZ], R5 ;  /* 0x00000005040075a7 */ /* 0x001064000800017f */
[----:B-1----:R-:W-:Y:S05]  /*70e0*/  @!P0 NANOSLEEP.SYNCS 0x989680 ;  /* 0x009896800000895d */ /* 0x002fea0003900000 */
[----:B------:R-:W1:Y:S02]  /*70f0*/  @!P0 SYNCS.PHASECHK.TRANS64 P0, [R4+URZ], R5 ;  /* 0x00000005040085a7 */ /* 0x000e64000800007f */
[----:B-1----:R-:W-:Y:S05]  /*7100*/  @!P0 BRA `(.L_x_151) ;  /* 0xfffffffc00f08947 */ /* 0x002fea000383ffff */
[----:B------:R-:W-:-:S05]  /*7110*/  VIADD R2, R2, 0x1 ;  /* 0x0000000102027836 */ /* 0x000fca0000000000 */
[----:B------:R-:W-:-:S04]  /*7120*/  ISETP.NE.AND P0, PT, R2, 0x12, PT ;  /* 0x000000120200780c */ /* 0x000fc80003f05270 */
[----:B0-----:R-:W-:Y:S02]  /*7130*/  SEL R5, RZ, 0x1, P0 ;  /* 0x00000001ff057807 */ /* 0x001fe40000000000 */
[----:B------:R-:W-:Y:S02]  /*7140*/  SEL R2, R2, RZ, P0 ;  /* 0x000000ff02027207 */ /* 0x000fe40000000000 */
[----:B------:R-:W-:-:S03]  /*7150*/  LOP3.LUT R7, R0, R5, RZ, 0x3c, !PT ;  /* 0x0000000500077212 */ /* 0x000fc600078e3cff */
[----:B------:R-:W-:Y:S01]  /*7160*/  IMAD R0, R2, 0x8, R3 ;  /* 0x0000000802007824 */ /* 0x000fe200078e0203 */
[----:B------:R-:W-:-:S07]  /*7170*/  SHF.L.U32 R5, R7, 0x1f, RZ ;  /* 0x0000001f07057819 */ /* 0x000fce00000006ff */
.L_x_152:
        /* <DEDUP_REMOVED lines=11> */
.L_x_153:
        /* <DEDUP_REMOVED lines=11> */
.L_x_154:
        /* <DEDUP_REMOVED lines=11> */
.L_x_155:
        /* <DEDUP_REMOVED lines=11> */
.L_x_156:
        /* <DEDUP_REMOVED lines=11> */
.L_x_157:
        /* <DEDUP_REMOVED lines=11> */
.L_x_158:
        /* <DEDUP_REMOVED lines=11> */
.L_x_159:
        /* <DEDUP_REMOVED lines=11> */
.L_x_160:
        /* <DEDUP_REMOVED lines=11> */
.L_x_161:
        /* <DEDUP_REMOVED lines=11> */
.L_x_162:
        /* <DEDUP_REMOVED lines=11> */
.L_x_163:
        /* <DEDUP_REMOVED lines=11> */
.L_x_164:
        /* <DEDUP_REMOVED lines=11> */
.L_x_165:
        /* <DEDUP_REMOVED lines=11> */
.L_x_166:
        /* <DEDUP_REMOVED lines=11> */
.L_x_167:
        /* <DEDUP_REMOVED lines=11> */
.L_x_168:
[----:B0-----:R0:W1:Y:S02]  /*7c80*/  SYNCS.PHASECHK.TRANS64.TRYWAIT P0, [R2+URZ], R3 ;  /* 0x00000003020075a7 */ /* 0x001064000800017f */
[----:B-1----:R-:W-:Y:S05]  /*7c90*/  @!P0 NANOSLEEP.SYNCS 0x989680 ;  /* 0x009896800000895d */ /* 0x002fea0003900000 */
[----:B------:R-:W1:Y:S02]  /*7ca0*/  @!P0 SYNCS.PHASECHK.TRANS64 P0, [R2+URZ], R3 ;  /* 0x00000003020085a7 */ /* 0x000e64000800007f */
[----:B-1----:R-:W-:Y:S05]  /*7cb0*/  @P0 EXIT ;  /* 0x000000000000094d */ /* 0x002fea0003800000 */
[----:B------:R-:W-:Y:S05]  /*7cc0*/  BRA `(.L_x_168) ;  /* 0xfffffffc00ec7947 */ /* 0x000fea000383ffff */
.L_x_169:
[----:B------:R-:W-:-:S00]  /*7cd0*/  BRA `(.L_x_169) ;  /* 0xfffffffc00fc7947 */ /* 0x000fc0000383ffff */
[----:B------:R-:W-:-:S00]  /*7ce0*/  NOP ;  /* 0x0000000000007918 */ /* 0x000fc00000000000 */
        /* <DEDUP_REMOVED lines=9> */
.L_x_170:


//--------------------- .nv.shared._ZN7cutlass13device_kernelINS_4conv6kernel13ConvUniversalINS1_16ConvProblemShapeILNS1_8OperatorE2ELi3EEENS1_10collective14CollectiveConvINS1_46MainloopSm90TmaGmmaWarpSpecializedImplicitGemmILS5_2ELi18ELi3EN4cute5tupleIJNSA_1CILi1EEESD_SD_EEENS1_36KernelImplicitTmaWarpSpecializedSm90ELi1EEENSB_IJNSC_ILi128EEENSB_IJNSC_ILi64EEEEEENSB_IJNSC_ILi32EEEEEEEEENS_10bfloat16_tESN_NSA_8TiledMMAINSA_8MMA_AtomIJNSA_4SM904GMMA27MMA_64x64x16_F32BF16BF16_SSILNSR_5MajorE1ELST_1ELNSR_7ScaleInE1ELSU_1EEEEEENSA_6LayoutISE_NSB_IJNSC_ILi0EEESY_SY_EEEEENSB_IJNSA_10UnderscoreES11_S11_EEEEENS7_6detail26Sm90ImplicitGemmTileTraitsINSA_13SM90_TMA_LOADENSA_14ComposedLayoutINSA_7SwizzleILi3ELi4ELi3EEENSA_18smem_ptr_flag_bitsILi16EEENSX_INSB_IJNSB_IJSI_NSC_ILi2EEEEEENSB_IJNSC_ILi8EEENSC_ILi4EEEEEENSB_IJSD_NSC_ILi18EEEEEEEEENSB_IJNSB_IJSD_NSC_ILi2048EEEEEENSB_IJSI_NSC_ILi512EEEEEENSB_IJSY_NSC_ILi4096EEEEEEEEEEEEEvEENS15_INSA_20SM90_TMA_LOAD_IM2COLENS17_IS19_S1B_NSX_INSB_IJNSB_IJSI_SD_EEES1G_S1I_EEENSB_IJNSB_IJSD_SY_EEES1N_NSB_IJSY_S1K_EEEEEEEEEEvEEEENS_8epilogue10collective6detail29Sm90TmaWarpSpecializedAdapterINS25_15DefaultEpilogueISN_NSB_IJlNSB_IJSD_lllEEESY_EEES2A_NS24_6thread17LinearCombinationISN_Li1EffLNS2B_9ScaleType4KindE0ELNS_15FloatRoundStyleE2ESN_EENS_4gemm15EpilogueDefaultEEEEEvvEEEEvNT_6ParamsE --------------------------
	.section	.nv.shared._ZN7cutlass13device_kernelINS_4conv6kernel13ConvUniversalINS1_16ConvProblemShapeILNS1_8OperatorE2ELi3EEENS1_10collective14CollectiveConvINS1_46MainloopSm90TmaGmmaWarpSpecializedImplicitGemmILS5_2ELi18ELi3EN4cute5tupleIJNSA_1CILi1EEESD_SD_EEENS1_36KernelImplicitTmaWarpSpecializedSm90ELi1EEENSB_IJNSC_ILi128EEENSB_IJNSC_ILi64EEEEEENSB_IJNSC_ILi32EEEEEEEEENS_10bfloat16_tESN_NSA_8TiledMMAINSA_8MMA_AtomIJNSA_4SM904GMMA27MMA_64x64x16_F32BF16BF16_SSILNSR_5MajorE1ELST_1ELNSR_7ScaleInE1ELSU_1EEEEEENSA_6LayoutISE_NSB_IJNSC_ILi0EEESY_SY_EEEEENSB_IJNSA_10UnderscoreES11_S11_EEEEENS7_6detail26Sm90ImplicitGemmTileTraitsINSA_13SM90_TMA_LOADENSA_14ComposedLayoutINSA_7SwizzleILi3ELi4ELi3EEENSA_18smem_ptr_flag_bitsILi16EEENSX_INSB_IJNSB_IJSI_NSC_ILi2EEEEEENSB_IJNSC_ILi8EEENSC_ILi4EEEEEENSB_IJSD_NSC_ILi18EEEEEEEEENSB_IJNSB_IJSD_NSC_ILi2048EEEEEENSB_IJSI_NSC_ILi512EEEEEENSB_IJSY_NSC_ILi4096EEEEEEEEEEEEEvEENS15_INSA_20SM90_TMA_LOAD_IM2COLENS17_IS19_S1B_NSX_INSB_IJNSB_IJSI_SD_EEES1G_S1I_EEENSB_IJNSB_IJSD_SY_EEES1N_NSB_IJSY_S1K_EEEEEEEEEEvEEEENS_8epilogue10collective6detail29Sm90TmaWarpSpecializedAdapterINS25_15DefaultEpilogueISN_NSB_IJlNSB_IJSD_lllEEESY_EEES2A_NS24_6thread17LinearCombinationISN_Li1EffLNS2B_9ScaleType4KindE0ELNS_15FloatRoundStyleE2ESN_EENS_4gemm15EpilogueDefaultEEEEEvvEEEEvNT_6ParamsE,"aw",@nobits
	.sectionflags	@""
	.align	16
	.zero		1024


//--------------------- .nv.shared.reserved.0     --------------------------
	.section	.nv.shared.reserved.0,"aw",@nobits
	.weak		__nv_reservedSMEM_offset_0_alias
	.size		__nv_reservedSMEM_offset_0_alias, 0, 0
	.other		__nv_reservedSMEM_offset_0_alias,@"STO_CUDA_RESERVED_SHARED STV_DEFAULT"
__nv_reservedSMEM_offset_0_alias:
	.zero		0


//--------------------- .nv.global                --------------------------
	.section	.nv.global,"aw",@nobits
.nv.global:
	.type		_ZN39_INTERNAL_0f2047f4_4_k_cu_886b7440_27904cute1_E,@object
	.size		_ZN39_INTERNAL_0f2047f4_4_k_cu_886b7440_27904cute1_E,(_ZN39_INTERNAL_0f2047f4_4_k_cu_886b7440_27904cuda3std3__45__cpo6cbeginE - _ZN39_INTERNAL_0f2047f4_4_k_cu_886b7440_27904cute1_E)
_ZN39_INTERNAL_0f2047f4_4_k_cu_886b7440_27904cute1_E:
	.zero		1
	.type		_ZN39_INTERNAL_0f2047f4_4_k_cu_886b7440_27904cuda3std3__45__cpo6cbeginE,@object
	.size		_ZN39_INTERNAL_0f2047f4_4_k_cu_886b7440_27904cuda3std3__45__cpo6cbeginE,(_ZN39_INTERNAL_0f2047f4_4_k_cu_886b7440_27904cuda3std3__48in_placeE - _ZN39_INTERNAL_0f2047f4_4_k_cu_886b7440_27904cuda3std3__45__cpo6cbeginE)
_ZN39_INTERNAL_0f2047f4_4_k_cu_886b7440_27904cuda3std3__45__cpo6cbeginE:
	.zero		1
	.type		_ZN39_INTERNAL_0f2047f4_4_k_cu_886b7440_27904cuda3std3__48in_placeE,@object
	.size		_ZN39_INTERNAL_0f2047f4_4_k_cu_886b7440_27904cuda3std3__48in_placeE,(_ZN39_INTERNAL_0f2047f4_4_k_cu_886b7440_27904cuda3std6ranges3__45__cpo9iter_moveE - _ZN39_INTERNAL_0f2047f4_4_k_cu_886b7440_27904cuda3std3__48in_placeE)
_ZN39_INTERNAL_0f2047f4_4_k_cu_886b7440_27904cuda3std3__48in_placeE:
	.zero		1
	.type		_ZN39_INTERNAL_0f2047f4_4_k_cu_886b7440_27904cuda3std6ranges3__45__cpo9iter_moveE,@object
	.size		_ZN39_INTERNAL_0f2047f4_4_k_cu_886b7440_27904cuda3std6ranges3__45__cpo9iter_moveE,(_ZN39_INTERNAL_0f2047f4_4_k_cu_886b7440_27904cuda3std3__45__cpo5beginE - _ZN39_INTERNAL_0f2047f4_4_k_cu_886b7440_27904cuda3std6ranges3__45__cpo9iter_moveE)
_ZN39_INTERNAL_0f2047f4_4_k_cu_886b7440_27904cuda3std6ranges3__45__cpo9iter_moveE:
	.zero		1
	.type		_ZN39_INTERNAL_0f2047f4_4_k_cu_886b7440_27904cuda3std3__45__cpo5beginE,@object
	.size		_ZN39_INTERNAL_0f2047f4_4_k_cu_886b7440_27904cuda3std3__45__cpo5beginE,(_ZN39_INTERNAL_0f2047f4_4_k_cu_886b7440_27904cuda3std3__441_GLOBAL__N__0f2047f4_4_k_cu_886b7440_27906ignoreE - _ZN39_INTERNAL_0f2047f4_4_k_cu_886b7440_27904cuda3std3__45__cpo5beginE)
_ZN39_INTERNAL_0f2047f4_4_k_cu_886b7440_27904cuda3std3__45__cpo5beginE:
	.zero		1
	.type		_ZN39_INTERNAL_0f2047f4_4_k_cu_886b7440_27904cuda3std3__441_GLOBAL__N__0f2047f4_4_k_cu_886b7440_27906ignoreE,@object
	.size		_ZN39_INTERNAL_0f2047f4_4_k_cu_886b7440_27904cuda3std3__441_GLOBAL__N__0f2047f4_4_k_cu_886b7440_27906ignoreE,(_ZN39_INTERNAL_0f2047f4_4_k_cu_886b7440_27904cute7productE - _ZN39_INTERNAL_0f2047f4_4_k_cu_886b7440_27904cuda3std3__441_GLOBAL__N__0f2047f4_4_k_cu_886b7440_27906ignoreE)
_ZN39_INTERNAL_0f2047f4_4_k_cu_886b7440_27904cuda3std3__441_GLOBAL__N__0f2047f4_4_k_cu_886b7440_27906ignoreE:
	.zero		1
	.type		_ZN39_INTERNAL_0f2047f4_4_k_cu_886b7440_27904cute7productE,@object
	.size		_ZN39_INTERNAL_0f2047f4_4_k_cu_886b7440_27904cute7productE,(_ZN39_INTERNAL_0f2047f4_4_k_cu_886b7440_27904cuda3std3__45__cpo3endE - _ZN39_INTERNAL_0f2047f4_4_k_cu_886b7440_27904cute7productE)
_ZN39_INTERNAL_0f2047f4_4_k_cu_886b7440_27904cute7productE:
	.zero		1
	.type		_ZN39_INTERNAL_0f2047f4_4_k_cu_886b7440_27904cuda3std3__45__cpo3endE,@object
	.size		_ZN39_INTERNAL_0f2047f4_4_k_cu_886b7440_27904cuda3std3__45__cpo3endE,(_ZN39_INTERNAL_0f2047f4_4_k_cu_886b7440_27904cuda3std3__419piecewise_constructE - _ZN39_INTERNAL_0f2047f4_4_k_cu_886b7440_27904cuda3std3__45__cpo3endE)
_ZN39_INTERNAL_0f2047f4_4_k_cu_886b7440_27904cuda3std3__45__cpo3endE:
	.zero		1
	.type		_ZN39_INTERNAL_0f2047f4_4_k_cu_886b7440_27904cuda3std3__419piecewise_constructE,@object
	.size		_ZN39_INTERNAL_0f2047f4_4_k_cu_886b7440_27904cuda3std3__419piecewise_constructE,(_ZN39_INTERNAL_0f2047f4_4_k_cu_886b7440_27904cuda3std3__45__cpo4cendE - _ZN39_INTERNAL_0f2047f4_4_k_cu_886b7440_27904cuda3std3__419piecewise_constructE)
_ZN39_INTERNAL_0f2047f4_4_k_cu_886b7440_27904cuda3std3__419piecewise_constructE:
	.zero		1
	.type		_ZN39_INTERNAL_0f2047f4_4_k_cu_886b7440_27904cuda3std3__45__cpo4cendE,@object
	.size		_ZN39_INTERNAL_0f2047f4_4_k_cu_886b7440_27904cuda3std3__45__cpo4cendE,(_ZN39_INTERNAL_0f2047f4_4_k_cu_886b7440_27904cuda3std6ranges3__45__cpo4swapE - _ZN39_INTERNAL_0f2047f4_4_k_cu_886b7440_27904cuda3std3__45__cpo4cendE)
_ZN39_INTERNAL_0f2047f4_4_k_cu_886b7440_27904cuda3std3__45__cpo4cendE:
	.zero		1
	.type		_ZN39_INTERNAL_0f2047f4_4_k_cu_886b7440_27904cuda3std6ranges3__45__cpo4swapE,@object
	.size		_ZN39_INTERNAL_0f2047f4_4_k_cu_886b7440_27904cuda3std6ranges3__45__cpo4swapE,(.L_7 - _ZN39_INTERNAL_0f2047f4_4_k_cu_886b7440_27904cuda3std6ranges3__45__cpo4swapE)
_ZN39_INTERNAL_0f2047f4_4_k_cu_886b7440_27904cuda3std6ranges3__45__cpo4swapE:
	.zero		1
.L_7:


//--------------------- .nv.constant0._ZN7cutlass13device_kernelINS_4conv6kernel13ConvUniversalINS1_16ConvProblemShapeILNS1_8OperatorE2ELi3EEENS1_10collective14CollectiveConvINS1_46MainloopSm90TmaGmmaWarpSpecializedImplicitGemmILS5_2ELi18ELi3EN4cute5tupleIJNSA_1CILi1EEESD_SD_EEENS1_36KernelImplicitTmaWarpSpecializedSm90ELi1EEENSB_IJNSC_ILi128EEENSB_IJNSC_ILi64EEEEEENSB_IJNSC_ILi32EEEEEEEEENS_10bfloat16_tESN_NSA_8TiledMMAINSA_8MMA_AtomIJNSA_4SM904GMMA27MMA_64x64x16_F32BF16BF16_SSILNSR_5MajorE1ELST_1ELNSR_7ScaleInE1ELSU_1EEEEEENSA_6LayoutISE_NSB_IJNSC_ILi0EEESY_SY_EEEEENSB_IJNSA_10UnderscoreES11_S11_EEEEENS7_6detail26Sm90ImplicitGemmTileTraitsINSA_13SM90_TMA_LOADENSA_14ComposedLayoutINSA_7SwizzleILi3ELi4ELi3EEENSA_18smem_ptr_flag_bitsILi16EEENSX_INSB_IJNSB_IJSI_NSC_ILi2EEEEEENSB_IJNSC_ILi8EEENSC_ILi4EEEEEENSB_IJSD_NSC_ILi18EEEEEEEEENSB_IJNSB_IJSD_NSC_ILi2048EEEEEENSB_IJSI_NSC_ILi512EEEEEENSB_IJSY_NSC_ILi4096EEEEEEEEEEEEEvEENS15_INSA_20SM90_TMA_LOAD_IM2COLENS17_IS19_S1B_NSX_INSB_IJNSB_IJSI_SD_EEES1G_S1I_EEENSB_IJNSB_IJSD_SY_EEES1N_NSB_IJSY_S1K_EEEEEEEEEEvEEEENS_8epilogue10collective6detail29Sm90TmaWarpSpecializedAdapterINS25_15DefaultEpilogueISN_NSB_IJlNSB_IJSD_lllEEESY_EEES2A_NS24_6thread17LinearCombinationISN_Li1EffLNS2B_9ScaleType4KindE0ELNS_15FloatRoundStyleE2ESN_EENS_4gemm15EpilogueDefaultEEEEEvvEEEEvNT_6ParamsE --------------------------
	.section	.nv.constant0._ZN7cutlass13device_kernelINS_4conv6kernel13ConvUniversalINS1_16ConvProblemShapeILNS1_8OperatorE2ELi3EEENS1_10collective14CollectiveConvINS1_46MainloopSm90TmaGmmaWarpSpecializedImplicitGemmILS5_2ELi18ELi3EN4cute5tupleIJNSA_1CILi1EEESD_SD_EEENS1_36KernelImplicitTmaWarpSpecializedSm90ELi1EEENSB_IJNSC_ILi128EEENSB_IJNSC_ILi64EEEEEENSB_IJNSC_ILi32EEEEEEEEENS_10bfloat16_tESN_NSA_8TiledMMAINSA_8MMA_AtomIJNSA_4SM904GMMA27MMA_64x64x16_F32BF16BF16_SSILNSR_5MajorE1ELST_1ELNSR_7ScaleInE1ELSU_1EEEEEENSA_6LayoutISE_NSB_IJNSC_ILi0EEESY_SY_EEEEENSB_IJNSA_10UnderscoreES11_S11_EEEEENS7_6detail26Sm90ImplicitGemmTileTraitsINSA_13SM90_TMA_LOADENSA_14ComposedLayoutINSA_7SwizzleILi3ELi4ELi3EEENSA_18smem_ptr_flag_bitsILi16EEENSX_INSB_IJNSB_IJSI_NSC_ILi2EEEEEENSB_IJNSC_ILi8EEENSC_ILi4EEEEEENSB_IJSD_NSC_ILi18EEEEEEEEENSB_IJNSB_IJSD_NSC_ILi2048EEEEEENSB_IJSI_NSC_ILi512EEEEEENSB_IJSY_NSC_ILi4096EEEEEEEEEEEEEvEENS15_INSA_20SM90_TMA_LOAD_IM2COLENS17_IS19_S1B_NSX_INSB_IJNSB_IJSI_SD_EEES1G_S1I_EEENSB_IJNSB_IJSD_SY_EEES1N_NSB_IJSY_S1K_EEEEEEEEEEvEEEENS_8epilogue10collective6detail29Sm90TmaWarpSpecializedAdapterINS25_15DefaultEpilogueISN_NSB_IJlNSB_IJSD_lllEEESY_EEES2A_NS24_6thread17LinearCombinationISN_Li1EffLNS2B_9ScaleType4KindE0ELNS_15FloatRoundStyleE2ESN_EENS_4gemm15EpilogueDefaultEEEEEvvEEEEvNT_6ParamsE,"a",@progbits
	.sectionflags	@""
	.align	4
.nv.constant0._ZN7cutlass13device_kernelINS_4conv6kernel13ConvUniversalINS1_16ConvProblemShapeILNS1_8OperatorE2ELi3EEENS1_10collective14CollectiveConvINS1_46MainloopSm90TmaGmmaWarpSpecializedImplicitGemmILS5_2ELi18ELi3EN4cute5tupleIJNSA_1CILi1EEESD_SD_EEENS1_36KernelImplicitTmaWarpSpecializedSm90ELi1EEENSB_IJNSC_ILi128EEENSB_IJNSC_ILi64EEEEEENSB_IJNSC_ILi32EEEEEEEEENS_10bfloat16_tESN_NSA_8TiledMMAINSA_8MMA_AtomIJNSA_4SM904GMMA27MMA_64x64x16_F32BF16BF16_SSILNSR_5MajorE1ELST_1ELNSR_7ScaleInE1ELSU_1EEEEEENSA_6LayoutISE_NSB_IJNSC_ILi0EEESY_SY_EEEEENSB_IJNSA_10UnderscoreES11_S11_EEEEENS7_6detail26Sm90ImplicitGemmTileTraitsINSA_13SM90_TMA_LOADENSA_14ComposedLayoutINSA_7SwizzleILi3ELi4ELi3EEENSA_18smem_ptr_flag_bitsILi16EEENSX_INSB_IJNSB_IJSI_NSC_ILi2EEEEEENSB_IJNSC_ILi8EEENSC_ILi4EEEEEENSB_IJSD_NSC_ILi18EEEEEEEEENSB_IJNSB_IJSD_NSC_ILi2048EEEEEENSB_IJSI_NSC_ILi512EEEEEENSB_IJSY_NSC_ILi4096EEEEEEEEEEEEEvEENS15_INSA_20SM90_TMA_LOAD_IM2COLENS17_IS19_S1B_NSX_INSB_IJNSB_IJSI_SD_EEES1G_S1I_EEENSB_IJNSB_IJSD_SY_EEES1N_NSB_IJSY_S1K_EEEEEEEEEEvEEEENS_8epilogue10collective6detail29Sm90TmaWarpSpecializedAdapterINS25_15DefaultEpilogueISN_NSB_IJlNSB_IJSD_lllEEESY_EEES2A_NS24_6thread17LinearCombinationISN_Li1EffLNS2B_9ScaleType4KindE0ELNS_15FloatRoundStyleE2ESN_EENS_4gemm15EpilogueDefaultEEEEEvvEEEEvNT_6ParamsE:
	.zero		1664


//--------------------- SYMBOLS --------------------------

	.type		.nv.reservedSmem.offset0,@object
	.size		.nv.reservedSmem.offset0,0x4
